//
// Generated by NVIDIA NVVM Compiler
//
// Compiler Build ID: CL-36424714
// Cuda compilation tools, release 13.0, V13.0.88
// Based on NVVM 20.0.0
//

.version 9.0
.target sm_100
.address_size 64

	// .globl	_Z9swap_rowsPfPiiii

.visible .entry _Z9swap_rowsPfPiiii(
	.param .u64 .ptr .align 1 _Z9swap_rowsPfPiiii_param_0,
	.param .u64 .ptr .align 1 _Z9swap_rowsPfPiiii_param_1,
	.param .u32 _Z9swap_rowsPfPiiii_param_2,
	.param .u32 _Z9swap_rowsPfPiiii_param_3,
	.param .u32 _Z9swap_rowsPfPiiii_param_4
)
{
	.reg .pred 	%p<2>;
	.reg .b32 	%r<10>;
	.reg .b32 	%f<3>;
	.reg .b64 	%rd<7>;

	ld.param.u64 	%rd1, [_Z9swap_rowsPfPiiii_param_0];
	ld.param.u32 	%r2, [_Z9swap_rowsPfPiiii_param_2];
	ld.param.u32 	%r3, [_Z9swap_rowsPfPiiii_param_3];
	ld.param.u32 	%r4, [_Z9swap_rowsPfPiiii_param_4];
	mov.u32 	%r5, %ctaid.x;
	mov.u32 	%r6, %ntid.x;
	mov.u32 	%r7, %tid.x;
	mad.lo.s32 	%r1, %r5, %r6, %r7;
	setp.ge.s32 	%p1, %r1, %r4;
	@%p1 bra 	$L__BB0_2;
	cvta.to.global.u64 	%rd2, %rd1;
	mad.lo.s32 	%r8, %r4, %r2, %r1;
	mul.wide.s32 	%rd3, %r8, 4;
	add.s64 	%rd4, %rd2, %rd3;
	ld.global.f32 	%f1, [%rd4];
	mad.lo.s32 	%r9, %r4, %r3, %r1;
	mul.wide.s32 	%rd5, %r9, 4;
	add.s64 	%rd6, %rd2, %rd5;
	ld.global.f32 	%f2, [%rd6];
	st.global.f32 	[%rd4], %f2;
	st.global.f32 	[%rd6], %f1;
$L__BB0_2:
	ret;

}
	// .globl	_Z9swap_colsPfPiiii
.visible .entry _Z9swap_colsPfPiiii(
	.param .u64 .ptr .align 1 _Z9swap_colsPfPiiii_param_0,
	.param .u64 .ptr .align 1 _Z9swap_colsPfPiiii_param_1,
	.param .u32 _Z9swap_colsPfPiiii_param_2,
	.param .u32 _Z9swap_colsPfPiiii_param_3,
	.param .u32 _Z9swap_colsPfPiiii_param_4
)
{
	.reg .pred 	%p<2>;
	.reg .b32 	%r<11>;
	.reg .b32 	%f<3>;
	.reg .b64 	%rd<7>;

	ld.param.u64 	%rd1, [_Z9swap_colsPfPiiii_param_0];
	ld.param.u32 	%r2, [_Z9swap_colsPfPiiii_param_2];
	ld.param.u32 	%r3, [_Z9swap_colsPfPiiii_param_3];
	ld.param.u32 	%r4, [_Z9swap_colsPfPiiii_param_4];
	mov.u32 	%r5, %ctaid.x;
	mov.u32 	%r6, %ntid.x;
	mov.u32 	%r7, %tid.x;
	mad.lo.s32 	%r1, %r5, %r6, %r7;
	setp.ge.s32 	%p1, %r1, %r4;
	@%p1 bra 	$L__BB1_2;
	cvta.to.global.u64 	%rd2, %rd1;
	mul.lo.s32 	%r8, %r4, %r1;
	add.s32 	%r9, %r8, %r2;
	mul.wide.s32 	%rd3, %r9, 4;
	add.s64 	%rd4, %rd2, %rd3;
	ld.global.f32 	%f1, [%rd4];
	add.s32 	%r10, %r8, %r3;
	mul.wide.s32 	%rd5, %r10, 4;
	add.s64 	%rd6, %rd2, %rd5;
	ld.global.f32 	%f2, [%rd6];
	st.global.f32 	[%rd4], %f2;
	st.global.f32 	[%rd6], %f1;
$L__BB1_2:
	ret;

}
	// .globl	_Z22normalize_and_subtractPfii
.visible .entry _Z22normalize_and_subtractPfii(
	.param .u64 .ptr .align 1 _Z22normalize_and_subtractPfii_param_0,
	.param .u32 _Z22normalize_and_subtractPfii_param_1,
	.param .u32 _Z22normalize_and_subtractPfii_param_2
)
{
	.reg .pred 	%p<13>;
	.reg .b32 	%r<51>;
	.reg .b32 	%f<64>;
	.reg .b64 	%rd<24>;

	ld.param.u64 	%rd3, [_Z22normalize_and_subtractPfii_param_0];
	ld.param.u32 	%r47, [_Z22normalize_and_subtractPfii_param_1];
	ld.param.u32 	%r27, [_Z22normalize_and_subtractPfii_param_2];
	cvta.to.global.u64 	%rd1, %rd3;
	mov.u32 	%r28, %ctaid.x;
	mov.u32 	%r29, %ntid.x;
	mov.u32 	%r30, %tid.x;
	mad.lo.s32 	%r1, %r28, %r29, %r30;
	setp.le.s32 	%p1, %r1, %r47;
	setp.ge.s32 	%p2, %r1, %r27;
	or.pred  	%p3, %p1, %p2;
	@%p3 bra 	$L__BB2_14;
	mul.lo.s32 	%r2, %r27, %r1;
	add.s32 	%r3, %r2, %r47;
	mul.wide.s32 	%rd4, %r3, 4;
	add.s64 	%rd5, %rd1, %rd4;
	ld.global.f32 	%f2, [%rd5];
	mul.lo.s32 	%r4, %r27, %r47;
	add.s32 	%r31, %r4, %r47;
	mul.wide.s32 	%rd6, %r31, 4;
	add.s64 	%rd7, %rd1, %rd6;
	ld.global.f32 	%f3, [%rd7];
	div.rn.f32 	%f1, %f2, %f3;
	st.global.f32 	[%rd5], %f1;
	add.s32 	%r49, %r47, 1;
	setp.ge.s32 	%p4, %r49, %r27;
	@%p4 bra 	$L__BB2_14;
	not.b32 	%r32, %r47;
	add.s32 	%r6, %r27, %r32;
	sub.s32 	%r33, %r27, %r47;
	add.s32 	%r34, %r33, -2;
	and.b32  	%r7, %r6, 7;
	setp.lt.u32 	%p5, %r34, 7;
	@%p5 bra 	$L__BB2_6;
	and.b32  	%r35, %r6, -8;
	neg.s32 	%r46, %r35;
	add.s64 	%rd2, %rd1, 16;
	mad.lo.s32 	%r36, %r47, %r27, %r47;
	add.s32 	%r45, %r36, 1;
	add.s32 	%r44, %r3, 1;
$L__BB2_4:
	.pragma "nounroll";
	mul.wide.s32 	%rd8, %r45, 4;
	add.s64 	%rd9, %rd2, %rd8;
	mul.wide.s32 	%rd10, %r44, 4;
	add.s64 	%rd11, %rd2, %rd10;
	ld.global.f32 	%f4, [%rd9+-16];
	mul.f32 	%f5, %f1, %f4;
	ld.global.f32 	%f6, [%rd11+-16];
	sub.f32 	%f7, %f6, %f5;
	st.global.f32 	[%rd11+-16], %f7;
	ld.global.f32 	%f8, [%rd9+-12];
	mul.f32 	%f9, %f1, %f8;
	ld.global.f32 	%f10, [%rd11+-12];
	sub.f32 	%f11, %f10, %f9;
	st.global.f32 	[%rd11+-12], %f11;
	ld.global.f32 	%f12, [%rd9+-8];
	mul.f32 	%f13, %f1, %f12;
	ld.global.f32 	%f14, [%rd11+-8];
	sub.f32 	%f15, %f14, %f13;
	st.global.f32 	[%rd11+-8], %f15;
	ld.global.f32 	%f16, [%rd9+-4];
	mul.f32 	%f17, %f1, %f16;
	ld.global.f32 	%f18, [%rd11+-4];
	sub.f32 	%f19, %f18, %f17;
	st.global.f32 	[%rd11+-4], %f19;
	ld.global.f32 	%f20, [%rd9];
	mul.f32 	%f21, %f1, %f20;
	ld.global.f32 	%f22, [%rd11];
	sub.f32 	%f23, %f22, %f21;
	st.global.f32 	[%rd11], %f23;
	ld.global.f32 	%f24, [%rd9+4];
	mul.f32 	%f25, %f1, %f24;
	ld.global.f32 	%f26, [%rd11+4];
	sub.f32 	%f27, %f26, %f25;
	st.global.f32 	[%rd11+4], %f27;
	ld.global.f32 	%f28, [%rd9+8];
	mul.f32 	%f29, %f1, %f28;
	ld.global.f32 	%f30, [%rd11+8];
	sub.f32 	%f31, %f30, %f29;
	st.global.f32 	[%rd11+8], %f31;
	ld.global.f32 	%f32, [%rd9+12];
	mul.f32 	%f33, %f1, %f32;
	ld.global.f32 	%f34, [%rd11+12];
	sub.f32 	%f35, %f34, %f33;
	st.global.f32 	[%rd11+12], %f35;
	add.s32 	%r47, %r47, 8;
	add.s32 	%r46, %r46, 8;
	add.s32 	%r45, %r45, 8;
	add.s32 	%r44, %r44, 8;
	setp.ne.s32 	%p6, %r46, 0;
	@%p6 bra 	$L__BB2_4;
	add.s32 	%r49, %r47, 1;
$L__BB2_6:
	setp.eq.s32 	%p7, %r7, 0;
	@%p7 bra 	$L__BB2_14;
	and.b32  	%r21, %r6, 3;
	setp.lt.u32 	%p8, %r7, 4;
	@%p8 bra 	$L__BB2_9;
	add.s32 	%r37, %r49, %r4;
	mul.wide.s32 	%rd12, %r37, 4;
	add.s64 	%rd13, %rd1, %rd12;
	ld.global.f32 	%f36, [%rd13];
	mul.f32 	%f37, %f1, %f36;
	add.s32 	%r38, %r49, %r2;
	mul.wide.s32 	%rd14, %r38, 4;
	add.s64 	%rd15, %rd1, %rd14;
	ld.global.f32 	%f38, [%rd15];
	sub.f32 	%f39, %f38, %f37;
	st.global.f32 	[%rd15], %f39;
	ld.global.f32 	%f40, [%rd13+4];
	mul.f32 	%f41, %f1, %f40;
	ld.global.f32 	%f42, [%rd15+4];
	sub.f32 	%f43, %f42, %f41;
	st.global.f32 	[%rd15+4], %f43;
	ld.global.f32 	%f44, [%rd13+8];
	mul.f32 	%f45, %f1, %f44;
	ld.global.f32 	%f46, [%rd15+8];
	sub.f32 	%f47, %f46, %f45;
	st.global.f32 	[%rd15+8], %f47;
	ld.global.f32 	%f48, [%rd13+12];
	mul.f32 	%f49, %f1, %f48;
	ld.global.f32 	%f50, [%rd15+12];
	sub.f32 	%f51, %f50, %f49;
	st.global.f32 	[%rd15+12], %f51;
	add.s32 	%r49, %r49, 4;
$L__BB2_9:
	setp.eq.s32 	%p9, %r21, 0;
	@%p9 bra 	$L__BB2_14;
	setp.eq.s32 	%p10, %r21, 1;
	@%p10 bra 	$L__BB2_12;
	add.s32 	%r39, %r49, %r4;
	mul.wide.s32 	%rd16, %r39, 4;
	add.s64 	%rd17, %rd1, %rd16;
	ld.global.f32 	%f52, [%rd17];
	mul.f32 	%f53, %f1, %f52;
	add.s32 	%r40, %r49, %r2;
	mul.wide.s32 	%rd18, %r40, 4;
	add.s64 	%rd19, %rd1, %rd18;
	ld.global.f32 	%f54, [%rd19];
	sub.f32 	%f55, %f54, %f53;
	st.global.f32 	[%rd19], %f55;
	ld.global.f32 	%f56, [%rd17+4];
	mul.f32 	%f57, %f1, %f56;
	ld.global.f32 	%f58, [%rd19+4];
	sub.f32 	%f59, %f58, %f57;
	st.global.f32 	[%rd19+4], %f59;
	add.s32 	%r49, %r49, 2;
$L__BB2_12:
	and.b32  	%r41, %r6, 1;
	setp.eq.b32 	%p11, %r41, 1;
	not.pred 	%p12, %p11;
	@%p12 bra 	$L__BB2_14;
	add.s32 	%r42, %r49, %r4;
	mul.wide.s32 	%rd20, %r42, 4;
	add.s64 	%rd21, %rd1, %rd20;
	ld.global.f32 	%f60, [%rd21];
	mul.f32 	%f61, %f1, %f60;
	add.s32 	%r43, %r49, %r2;
	mul.wide.s32 	%rd22, %r43, 4;
	add.s64 	%rd23, %rd1, %rd22;
	ld.global.f32 	%f62, [%rd23];
	sub.f32 	%f63, %f62, %f61;
	st.global.f32 	[%rd23], %f63;
$L__BB2_14:
	ret;

}
	// .globl	_Z20forward_substitutionPfS_i
.visible .entry _Z20forward_substitutionPfS_i(
	.param .u64 .ptr .align 1 _Z20forward_substitutionPfS_i_param_0,
	.param .u64 .ptr .align 1 _Z20forward_substitutionPfS_i_param_1,
	.param .u32 _Z20forward_substitutionPfS_i_param_2
)
{
	.reg .pred 	%p<8>;
	.reg .b32 	%r<27>;
	.reg .b32 	%f<28>;
	.reg .b64 	%rd<21>;

	ld.param.u64 	%rd11, [_Z20forward_substitutionPfS_i_param_0];
	ld.param.u64 	%rd12, [_Z20forward_substitutionPfS_i_param_1];
	ld.param.u32 	%r17, [_Z20forward_substitutionPfS_i_param_2];
	cvta.to.global.u64 	%rd1, %rd12;
	cvta.to.global.u64 	%rd2, %rd11;
	mov.u32 	%r18, %ctaid.x;
	mov.u32 	%r19, %ntid.x;
	mov.u32 	%r20, %tid.x;
	mad.lo.s32 	%r1, %r18, %r19, %r20;
	setp.ge.s32 	%p1, %r1, %r17;
	setp.lt.s32 	%p2, %r1, 1;
	or.pred  	%p3, %p1, %p2;
	@%p3 bra 	$L__BB3_7;
	mul.lo.s32 	%r2, %r17, %r1;
	mul.wide.u32 	%rd13, %r1, 4;
	add.s64 	%rd3, %rd1, %rd13;
	ld.global.f32 	%f26, [%rd3];
	and.b32  	%r3, %r1, 3;
	setp.lt.u32 	%p4, %r1, 4;
	mov.b32 	%r24, 0;
	@%p4 bra 	$L__BB3_4;
	and.b32  	%r24, %r1, 2147483644;
	neg.s32 	%r23, %r24;
	add.s64 	%rd4, %rd2, 8;
	add.s64 	%rd19, %rd1, 8;
	mov.u32 	%r22, %r2;
$L__BB3_3:
	mul.wide.s32 	%rd14, %r22, 4;
	add.s64 	%rd15, %rd4, %rd14;
	ld.global.f32 	%f7, [%rd15+-8];
	ld.global.f32 	%f8, [%rd19+-8];
	mul.f32 	%f9, %f7, %f8;
	sub.f32 	%f10, %f26, %f9;
	st.global.f32 	[%rd3], %f10;
	ld.global.f32 	%f11, [%rd15+-4];
	ld.global.f32 	%f12, [%rd19+-4];
	mul.f32 	%f13, %f11, %f12;
	sub.f32 	%f14, %f10, %f13;
	st.global.f32 	[%rd3], %f14;
	ld.global.f32 	%f15, [%rd15];
	ld.global.f32 	%f16, [%rd19];
	mul.f32 	%f17, %f15, %f16;
	sub.f32 	%f18, %f14, %f17;
	st.global.f32 	[%rd3], %f18;
	ld.global.f32 	%f19, [%rd15+4];
	ld.global.f32 	%f20, [%rd19+4];
	mul.f32 	%f21, %f19, %f20;
	sub.f32 	%f26, %f18, %f21;
	st.global.f32 	[%rd3], %f26;
	add.s32 	%r23, %r23, 4;
	add.s32 	%r22, %r22, 4;
	add.s64 	%rd19, %rd19, 16;
	setp.ne.s32 	%p5, %r23, 0;
	@%p5 bra 	$L__BB3_3;
$L__BB3_4:
	setp.eq.s32 	%p6, %r3, 0;
	@%p6 bra 	$L__BB3_7;
	mul.wide.u32 	%rd16, %r24, 4;
	add.s64 	%rd20, %rd1, %rd16;
	add.s32 	%r26, %r24, %r2;
	neg.s32 	%r25, %r3;
$L__BB3_6:
	.pragma "nounroll";
	mul.wide.s32 	%rd17, %r26, 4;
	add.s64 	%rd18, %rd2, %rd17;
	ld.global.f32 	%f22, [%rd18];
	ld.global.f32 	%f23, [%rd20];
	mul.f32 	%f24, %f22, %f23;
	sub.f32 	%f26, %f26, %f24;
	st.global.f32 	[%rd3], %f26;
	add.s64 	%rd20, %rd20, 4;
	add.s32 	%r26, %r26, 1;
	add.s32 	%r25, %r25, 1;
	setp.ne.s32 	%p7, %r25, 0;
	@%p7 bra 	$L__BB3_6;
$L__BB3_7:
	ret;

}
	// .globl	_Z21backward_substitutionPfS_i
.visible .entry _Z21backward_substitutionPfS_i(
	.param .u64 .ptr .align 1 _Z21backward_substitutionPfS_i_param_0,
	.param .u64 .ptr .align 1 _Z21backward_substitutionPfS_i_param_1,
	.param .u32 _Z21backward_substitutionPfS_i_param_2
)
{
	.reg .pred 	%p<9>;
	.reg .b32 	%r<38>;
	.reg .b32 	%f<33>;
	.reg .b64 	%rd<26>;

	ld.param.u64 	%rd11, [_Z21backward_substitutionPfS_i_param_0];
	ld.param.u64 	%rd12, [_Z21backward_substitutionPfS_i_param_1];
	ld.param.u32 	%r22, [_Z21backward_substitutionPfS_i_param_2];
	cvta.to.global.u64 	%rd1, %rd11;
	cvta.to.global.u64 	%rd2, %rd12;
	mov.u32 	%r23, %ctaid.x;
	mov.u32 	%r24, %ntid.x;
	mul.lo.s32 	%r1, %r23, %r24;
	mov.u32 	%r2, %tid.x;
	add.s32 	%r3, %r1, %r2;
	setp.lt.s32 	%p1, %r3, 0;
	setp.ge.s32 	%p2, %r3, %r22;
	or.pred  	%p3, %p1, %p2;
	@%p3 bra 	$L__BB4_11;
	add.s32 	%r35, %r3, 1;
	setp.lt.s32 	%p4, %r35, %r22;
	mul.wide.u32 	%rd13, %r3, 4;
	add.s64 	%rd3, %rd2, %rd13;
	@%p4 bra 	$L__BB4_3;
	ld.global.f32 	%f32, [%rd3];
	bra.uni 	$L__BB4_10;
$L__BB4_3:
	mul.lo.s32 	%r5, %r22, %r3;
	ld.global.f32 	%f32, [%rd3];
	not.b32 	%r25, %r1;
	add.s32 	%r26, %r22, %r25;
	sub.s32 	%r27, %r26, %r2;
	and.b32  	%r6, %r27, 3;
	setp.eq.s32 	%p5, %r6, 0;
	@%p5 bra 	$L__BB4_7;
	add.s64 	%rd15, %rd13, %rd2;
	add.s64 	%rd24, %rd15, 4;
	add.s32 	%r28, %r3, %r5;
	add.s32 	%r33, %r28, 1;
	neg.s32 	%r32, %r6;
	mov.u32 	%r34, %r3;
$L__BB4_5:
	.pragma "nounroll";
	mul.wide.s32 	%rd16, %r33, 4;
	add.s64 	%rd17, %rd1, %rd16;
	ld.global.f32 	%f9, [%rd17];
	ld.global.f32 	%f10, [%rd24];
	mul.f32 	%f11, %f9, %f10;
	sub.f32 	%f32, %f32, %f11;
	st.global.f32 	[%rd3], %f32;
	add.s32 	%r34, %r34, 1;
	add.s64 	%rd24, %rd24, 4;
	add.s32 	%r33, %r33, 1;
	add.s32 	%r32, %r32, 1;
	setp.ne.s32 	%p6, %r32, 0;
	@%p6 bra 	$L__BB4_5;
	add.s32 	%r35, %r34, 1;
$L__BB4_7:
	sub.s32 	%r29, %r22, %r3;
	add.s32 	%r30, %r29, -2;
	setp.lt.u32 	%p7, %r30, 3;
	@%p7 bra 	$L__BB4_10;
	add.s64 	%rd7, %rd1, 8;
	add.s32 	%r36, %r35, %r5;
	mul.wide.u32 	%rd18, %r35, 4;
	add.s64 	%rd19, %rd18, %rd2;
	add.s64 	%rd25, %rd19, 8;
$L__BB4_9:
	mul.wide.s32 	%rd20, %r36, 4;
	add.s64 	%rd21, %rd7, %rd20;
	ld.global.f32 	%f12, [%rd21+-8];
	ld.global.f32 	%f13, [%rd25+-8];
	mul.f32 	%f14, %f12, %f13;
	sub.f32 	%f15, %f32, %f14;
	st.global.f32 	[%rd3], %f15;
	ld.global.f32 	%f16, [%rd21+-4];
	ld.global.f32 	%f17, [%rd25+-4];
	mul.f32 	%f18, %f16, %f17;
	sub.f32 	%f19, %f15, %f18;
	st.global.f32 	[%rd3], %f19;
	ld.global.f32 	%f20, [%rd21];
	ld.global.f32 	%f21, [%rd25];
	mul.f32 	%f22, %f20, %f21;
	sub.f32 	%f23, %f19, %f22;
	st.global.f32 	[%rd3], %f23;
	ld.global.f32 	%f24, [%rd21+4];
	ld.global.f32 	%f25, [%rd25+4];
	mul.f32 	%f26, %f24, %f25;
	sub.f32 	%f32, %f23, %f26;
	st.global.f32 	[%rd3], %f32;
	add.s32 	%r35, %r35, 4;
	add.s32 	%r36, %r36, 4;
	add.s64 	%rd25, %rd25, 16;
	setp.lt.s32 	%p8, %r35, %r22;
	@%p8 bra 	$L__BB4_9;
$L__BB4_10:
	mad.lo.s32 	%r31, %r22, %r3, %r3;
	mul.wide.s32 	%rd22, %r31, 4;
	add.s64 	%rd23, %rd1, %rd22;
	ld.global.f32 	%f27, [%rd23];
	div.rn.f32 	%f28, %f32, %f27;
	st.global.f32 	[%rd3], %f28;
$L__BB4_11:
	ret;

}


// ===== COMPILED SASS (sm_100) =====

	.target	sm_100

	.elftype	@"ET_EXEC"


//--------------------- .note.nv.tkinfo           --------------------------
	.section	.note.nv.tkinfo,"",@"SHT_NOTE"
	.sectionflags	@"SHF_NOTE_NV_TKINFO"
	.tkinfo
        /*0018*/ 	.word	0x00000002
        /*0030*/ 	.string	""
        /*0030*/ 	.string	"ptxas"
        /*0030*/ 	.string	"Cuda compilation tools, release 13.0, V13.0.88"
        /*0030*/ 	.string	"Build cuda_13.0.r13.0/compiler.36424714_0"
        /*0030*/ 	.string	"-arch sm_100 -m 64 "



//--------------------- .note.nv.cuinfo           --------------------------
	.section	.note.nv.cuinfo,"",@"SHT_NOTE"
	.sectionflags	@"SHF_NOTE_NV_CUINFO"
        /*0018*/ 	.short	0x0002
        /*001a*/ 	.short	0x0064
        /*001c*/ 	.short	0x0082
	.zero		2


//--------------------- .nv.info                  --------------------------
	.section	.nv.info,"",@"SHT_CUDA_INFO"
	.align	4


	//----- nvinfo : EIATTR_REGCOUNT
	.align		4
        /*0000*/ 	.byte	0x04, 0x2f
        /*0002*/ 	.short	(.L_1 - .L_0)
	.align		4
.L_0:
        /*0004*/ 	.word	index@(_Z9swap_rowsPfPiiii)
        /*0008*/ 	.word	0x0000000c


	//----- nvinfo : EIATTR_FRAME_SIZE
	.align		4
.L_1:
        /*000c*/ 	.byte	0x04, 0x11
        /*000e*/ 	.short	(.L_3 - .L_2)
	.align		4
.L_2:
        /*0010*/ 	.word	index@(_Z9swap_rowsPfPiiii)
        /*0014*/ 	.word	0x00000000


	//----- nvinfo : EIATTR_REGCOUNT
	.align		4
.L_3:
        /*0018*/ 	.byte	0x04, 0x2f
        /*001a*/ 	.short	(.L_5 - .L_4)
	.align		4
.L_4:
        /*001c*/ 	.word	index@(_Z9swap_colsPfPiiii)
        /*0020*/ 	.word	0x0000000c


	//----- nvinfo : EIATTR_FRAME_SIZE
	.align		4
.L_5:
        /*0024*/ 	.byte	0x04, 0x11
        /*0026*/ 	.short	(.L_7 - .L_6)
	.align		4
.L_6:
        /*0028*/ 	.word	index@(_Z9swap_colsPfPiiii)
        /*002c*/ 	.word	0x00000000


	//----- nvinfo : EIATTR_REGCOUNT
	.align		4
.L_7:
        /*0030*/ 	.byte	0x04, 0x2f
        /*0032*/ 	.short	(.L_9 - .L_8)
	.align		4
.L_8:
        /*0034*/ 	.word	index@(_Z22normalize_and_subtractPfii)
        /*0038*/ 	.word	0x0000001a


	//----- nvinfo : EIATTR_FRAME_SIZE
	.align		4
.L_9:
        /*003c*/ 	.byte	0x04, 0x11
        /*003e*/ 	.short	(.L_11 - .L_10)
	.align		4
.L_10:
        /*0040*/ 	.word	index@($__internal_1_$__cuda_sm3x_div_rn_noftz_f32_slowpath)
        /*0044*/ 	.word	0x00000000


	//----- nvinfo : EIATTR_FRAME_SIZE
	.align		4
.L_11:
        /*0048*/ 	.byte	0x04, 0x11
        /*004a*/ 	.short	(.L_13 - .L_12)
	.align		4
.L_12:
        /*004c*/ 	.word	index@(_Z22normalize_and_subtractPfii)
        /*0050*/ 	.word	0x00000000


	//----- nvinfo : EIATTR_REGCOUNT
	.align		4
.L_13:
        /*0054*/ 	.byte	0x04, 0x2f
        /*0056*/ 	.short	(.L_15 - .L_14)
	.align		4
.L_14:
        /*0058*/ 	.word	index@(_Z20forward_substitutionPfS_i)
        /*005c*/ 	.word	0x00000018


	//----- nvinfo : EIATTR_FRAME_SIZE
	.align		4
.L_15:
        /*0060*/ 	.byte	0x04, 0x11
        /*0062*/ 	.short	(.L_17 - .L_16)
	.align		4
.L_16:
        /*0064*/ 	.word	index@(_Z20forward_substitutionPfS_i)
        /*0068*/ 	.word	0x00000000


	//----- nvinfo : EIATTR_REGCOUNT
	.align		4
.L_17:
        /*006c*/ 	.byte	0x04, 0x2f
        /*006e*/ 	.short	(.L_19 - .L_18)
	.align		4
.L_18:
        /*0070*/ 	.word	index@(_Z21backward_substitutionPfS_i)
        /*0074*/ 	.word	0x00000018


	//----- nvinfo : EIATTR_FRAME_SIZE
	.align		4
.L_19:
        /*0078*/ 	.byte	0x04, 0x11
        /*007a*/ 	.short	(.L_21 - .L_20)
	.align		4
.L_20:
        /*007c*/ 	.word	index@($__internal_0_$__cuda_sm3x_div_rn_noftz_f32_slowpath)
        /*0080*/ 	.word	0x00000000


	//----- nvinfo : EIATTR_FRAME_SIZE
	.align		4
.L_21:
        /*0084*/ 	.byte	0x04, 0x11
        /*0086*/ 	.short	(.L_23 - .L_22)
	.align		4
.L_22:
        /*0088*/ 	.word	index@(_Z21backward_substitutionPfS_i)
        /*008c*/ 	.word	0x00000000


	//----- nvinfo : EIATTR_MIN_STACK_SIZE
	.align		4
.L_23:
        /*0090*/ 	.byte	0x04, 0x12
        /*0092*/ 	.short	(.L_25 - .L_24)
	.align		4
.L_24:
        /*0094*/ 	.word	index@(_Z21backward_substitutionPfS_i)
        /*0098*/ 	.word	0x00000000


	//----- nvinfo : EIATTR_MIN_STACK_SIZE
	.align		4
.L_25:
        /*009c*/ 	.byte	0x04, 0x12
        /*009e*/ 	.short	(.L_27 - .L_26)
	.align		4
.L_26:
        /*00a0*/ 	.word	index@(_Z20forward_substitutionPfS_i)
        /*00a4*/ 	.word	0x00000000


	//----- nvinfo : EIATTR_MIN_STACK_SIZE
	.align		4
.L_27:
        /*00a8*/ 	.byte	0x04, 0x12
        /*00aa*/ 	.short	(.L_29 - .L_28)
	.align		4
.L_28:
        /*00ac*/ 	.word	index@(_Z22normalize_and_subtractPfii)
        /*00b0*/ 	.word	0x00000000


	//----- nvinfo : EIATTR_MIN_STACK_SIZE
	.align		4
.L_29:
        /*00b4*/ 	.byte	0x04, 0x12
        /*00b6*/ 	.short	(.L_31 - .L_30)
	.align		4
.L_30:
        /*00b8*/ 	.word	index@(_Z9swap_colsPfPiiii)
        /*00bc*/ 	.word	0x00000000


	//----- nvinfo : EIATTR_MIN_STACK_SIZE
	.align		4
.L_31:
        /*00c0*/ 	.byte	0x04, 0x12
        /*00c2*/ 	.short	(.L_33 - .L_32)
	.align		4
.L_32:
        /*00c4*/ 	.word	index@(_Z9swap_rowsPfPiiii)
        /*00c8*/ 	.word	0x00000000
.L_33:


//--------------------- .nv.compat                --------------------------
	.section	.nv.compat,"",@"SHT_CUDA_COMPAT_INFO"
	.align	4
        /*0000*/ 	.byte	0x02, 0x09, 0x00, 0x00, 0x02, 0x02, 0x01, 0x00, 0x02, 0x05, 0x05, 0x00, 0x03, 0x07, 0x01, 0x01
        /*0010*/ 	.byte	0x02, 0x03, 0x00, 0x00, 0x02, 0x06, 0x01, 0x00, 0x04, 0x0b, 0x08, 0x00, 0x01, 0x00, 0x00, 0x00
        /*0020*/ 	.byte	0x00, 0x00, 0x00, 0x00


//--------------------- .nv.info._Z21backward_substitutionPfS_i --------------------------
	.section	.nv.info._Z21backward_substitutionPfS_i,"",@"SHT_CUDA_INFO"
	.sectionflags	@""
	.align	4


	//----- nvinfo : EIATTR_CUDA_API_VERSION
	.align		4
        /*0000*/ 	.byte	0x04, 0x37
        /*0002*/ 	.short	(.L_35 - .L_34)
.L_34:
        /*0004*/ 	.word	0x00000082


	//----- nvinfo : EIATTR_KPARAM_INFO
	.align		4
.L_35:
        /*0008*/ 	.byte	0x04, 0x17
        /*000a*/ 	.short	(.L_37 - .L_36)
.L_36:
        /*000c*/ 	.word	0x00000000
        /*0010*/ 	.short	0x0002
        /*0012*/ 	.short	0x0010
        /*0014*/ 	.byte	0x00, 0xf0, 0x11, 0x00


	//----- nvinfo : EIATTR_KPARAM_INFO
	.align		4
.L_37:
        /*0018*/ 	.byte	0x04, 0x17
        /*001a*/ 	.short	(.L_39 - .L_38)
.L_38:
        /*001c*/ 	.word	0x00000000
        /*0020*/ 	.short	0x0001
        /*0022*/ 	.short	0x0008
        /*0024*/ 	.byte	0x00, 0xf5, 0x21, 0x00


	//----- nvinfo : EIATTR_KPARAM_INFO
	.align		4
.L_39:
        /*0028*/ 	.byte	0x04, 0x17
        /*002a*/ 	.short	(.L_41 - .L_40)
.L_40:
        /*002c*/ 	.word	0x00000000
        /*0030*/ 	.short	0x0000
        /*0032*/ 	.short	0x0000
        /*0034*/ 	.byte	0x00, 0xf5, 0x21, 0x00


	//----- nvinfo : EIATTR_SPARSE_MMA_MASK
	.align		4
.L_41:
        /*0038*/ 	.byte	0x03, 0x50
        /*003a*/ 	.short	0x0000


	//----- nvinfo : EIATTR_MAXREG_COUNT
	.align		4
        /*003c*/ 	.byte	0x03, 0x1b
        /*003e*/ 	.short	0x00ff


	//----- nvinfo : EIATTR_MERCURY_ISA_VERSION
	.align		4
        /*0040*/ 	.byte	0x03, 0x5f
        /*0042*/ 	.short	0x0101


	//----- nvinfo : EIATTR_VRC_CTA_INIT_COUNT
	.align		4
        /*0044*/ 	.byte	0x02, 0x4a
	.zero		1
	.zero		1


	//----- nvinfo : EIATTR_EXIT_INSTR_OFFSETS
	.align		4
        /*0048*/ 	.byte	0x04, 0x1c
        /*004a*/ 	.short	(.L_43 - .L_42)


	//   ....[0]....
.L_42:
        /*004c*/ 	.word	0x00000090


	//   ....[1]....
        /*0050*/ 	.word	0x00000660


	//----- nvinfo : EIATTR_CRS_STACK_SIZE
	.align		4
.L_43:
        /*0054*/ 	.byte	0x04, 0x1e
        /*0056*/ 	.short	(.L_45 - .L_44)
.L_44:
        /*0058*/ 	.word	0x00000000


	//----- nvinfo : EIATTR_CBANK_PARAM_SIZE
	.align		4
.L_45:
        /*005c*/ 	.byte	0x03, 0x19
        /*005e*/ 	.short	0x0014


	//----- nvinfo : EIATTR_PARAM_CBANK
	.align		4
        /*0060*/ 	.byte	0x04, 0x0a
        /*0062*/ 	.short	(.L_47 - .L_46)
	.align		4
.L_46:
        /*0064*/ 	.word	index@(.nv.constant0._Z21backward_substitutionPfS_i)
        /*0068*/ 	.short	0x0380
        /*006a*/ 	.short	0x0014


	//----- nvinfo : EIATTR_SW_WAR
	.align		4
.L_47:
        /*006c*/ 	.byte	0x04, 0x36
        /*006e*/ 	.short	(.L_49 - .L_48)
.L_48:
        /*0070*/ 	.word	0x00000008
.L_49:


//--------------------- .nv.info._Z20forward_substitutionPfS_i --------------------------
	.section	.nv.info._Z20forward_substitutionPfS_i,"",@"SHT_CUDA_INFO"
	.sectionflags	@""
	.align	4


	//----- nvinfo : EIATTR_CUDA_API_VERSION
	.align		4
        /*0000*/ 	.byte	0x04, 0x37
        /*0002*/ 	.short	(.L_51 - .L_50)
.L_50:
        /*0004*/ 	.word	0x00000082


	//----- nvinfo : EIATTR_KPARAM_INFO
	.align		4
.L_51:
        /*0008*/ 	.byte	0x04, 0x17
        /*000a*/ 	.short	(.L_53 - .L_52)
.L_52:
        /*000c*/ 	.word	0x00000000
        /*0010*/ 	.short	0x0002
        /*0012*/ 	.short	0x0010
        /*0014*/ 	.byte	0x00, 0xf0, 0x11, 0x00


	//----- nvinfo : EIATTR_KPARAM_INFO
	.align		4
.L_53:
        /*0018*/ 	.byte	0x04, 0x17
        /*001a*/ 	.short	(.L_55 - .L_54)
.L_54:
        /*001c*/ 	.word	0x00000000
        /*0020*/ 	.short	0x0001
        /*0022*/ 	.short	0x0008
        /*0024*/ 	.byte	0x00, 0xf5, 0x21, 0x00


	//----- nvinfo : EIATTR_KPARAM_INFO
	.align		4
.L_55:
        /*0028*/ 	.byte	0x04, 0x17
        /*002a*/ 	.short	(.L_57 - .L_56)
.L_56:
        /*002c*/ 	.word	0x00000000
        /*0030*/ 	.short	0x0000
        /*0032*/ 	.short	0x0000
        /*0034*/ 	.byte	0x00, 0xf5, 0x21, 0x00


	//----- nvinfo : EIATTR_SPARSE_MMA_MASK
	.align		4
.L_57:
        /*0038*/ 	.byte	0x03, 0x50
        /*003a*/ 	.short	0x0000


	//----- nvinfo : EIATTR_MAXREG_COUNT
	.align		4
        /*003c*/ 	.byte	0x03, 0x1b
        /*003e*/ 	.short	0x00ff


	//----- nvinfo : EIATTR_MERCURY_ISA_VERSION
	.align		4
        /*0040*/ 	.byte	0x03, 0x5f
        /*0042*/ 	.short	0x0101


	//----- nvinfo : EIATTR_VRC_CTA_INIT_COUNT
	.align		4
        /*0044*/ 	.byte	0x02, 0x4a
	.zero		1
	.zero		1


	//----- nvinfo : EIATTR_EXIT_INSTR_OFFSETS
	.align		4
        /*0048*/ 	.byte	0x04, 0x1c
        /*004a*/ 	.short	(.L_59 - .L_58)


	//   ....[0]....
.L_58:
        /*004c*/ 	.word	0x00000080


	//   ....[1]....
        /*0050*/ 	.word	0x00000370


	//   ....[2]....
        /*0054*/ 	.word	0x000004b0


	//----- nvinfo : EIATTR_CRS_STACK_SIZE
	.align		4
.L_59:
        /*0058*/ 	.byte	0x04, 0x1e
        /*005a*/ 	.short	(.L_61 - .L_60)
.L_60:
        /*005c*/ 	.word	0x00000000


	//----- nvinfo : EIATTR_CBANK_PARAM_SIZE
	.align		4
.L_61:
        /*0060*/ 	.byte	0x03, 0x19
        /*0062*/ 	.short	0x0014


	//----- nvinfo : EIATTR_PARAM_CBANK
	.align		4
        /*0064*/ 	.byte	0x04, 0x0a
        /*0066*/ 	.short	(.L_63 - .L_62)
	.align		4
.L_62:
        /*0068*/ 	.word	index@(.nv.constant0._Z20forward_substitutionPfS_i)
        /*006c*/ 	.short	0x0380
        /*006e*/ 	.short	0x0014


	//----- nvinfo : EIATTR_SW_WAR
	.align		4
.L_63:
        /*0070*/ 	.byte	0x04, 0x36
        /*0072*/ 	.short	(.L_65 - .L_64)
.L_64:
        /*0074*/ 	.word	0x00000008
.L_65:


//--------------------- .nv.info._Z22normalize_and_subtractPfii --------------------------
	.section	.nv.info._Z22normalize_and_subtractPfii,"",@"SHT_CUDA_INFO"
	.sectionflags	@""
	.align	4


	//----- nvinfo : EIATTR_CUDA_API_VERSION
	.align		4
        /*0000*/ 	.byte	0x04, 0x37
        /*0002*/ 	.short	(.L_67 - .L_66)
.L_66:
        /*0004*/ 	.word	0x00000082


	//----- nvinfo : EIATTR_KPARAM_INFO
	.align		4
.L_67:
        /*0008*/ 	.byte	0x04, 0x17
        /*000a*/ 	.short	(.L_69 - .L_68)
.L_68:
        /*000c*/ 	.word	0x00000000
        /*0010*/ 	.short	0x0002
        /*0012*/ 	.short	0x000c
        /*0014*/ 	.byte	0x00, 0xf0, 0x11, 0x00


	//----- nvinfo : EIATTR_KPARAM_INFO
	.align		4
.L_69:
        /*0018*/ 	.byte	0x04, 0x17
        /*001a*/ 	.short	(.L_71 - .L_70)
.L_70:
        /*001c*/ 	.word	0x00000000
        /*0020*/ 	.short	0x0001
        /*0022*/ 	.short	0x0008
        /*0024*/ 	.byte	0x00, 0xf0, 0x11, 0x00


	//----- nvinfo : EIATTR_KPARAM_INFO
	.align		4
.L_71:
        /*0028*/ 	.byte	0x04, 0x17
        /*002a*/ 	.short	(.L_73 - .L_72)
.L_72:
        /*002c*/ 	.word	0x00000000
        /*0030*/ 	.short	0x0000
        /*0032*/ 	.short	0x0000
        /*0034*/ 	.byte	0x00, 0xf5, 0x21, 0x00


	//----- nvinfo : EIATTR_SPARSE_MMA_MASK
	.align		4
.L_73:
        /*0038*/ 	.byte	0x03, 0x50
        /*003a*/ 	.short	0x0000


	//----- nvinfo : EIATTR_MAXREG_COUNT
	.align		4
        /*003c*/ 	.byte	0x03, 0x1b
        /*003e*/ 	.short	0x00ff


	//----- nvinfo : EIATTR_MERCURY_ISA_VERSION
	.align		4
        /*0040*/ 	.byte	0x03, 0x5f
        /*0042*/ 	.short	0x0101


	//----- nvinfo : EIATTR_VRC_CTA_INIT_COUNT
	.align		4
        /*0044*/ 	.byte	0x02, 0x4a
	.zero		1
	.zero		1


	//----- nvinfo : EIATTR_EXIT_INSTR_OFFSETS
	.align		4
        /*0048*/ 	.byte	0x04, 0x1c
        /*004a*/ 	.short	(.L_75 - .L_74)


	//   ....[0]....
.L_74:
        /*004c*/ 	.word	0x00000090


	//   ....[1]....
        /*0050*/ 	.word	0x00000230


	//   ....[2]....
        /*0054*/ 	.word	0x00000600


	//   ....[3]....
        /*0058*/ 	.word	0x000007b0


	//   ....[4]....
        /*005c*/ 	.word	0x000008e0


	//   ....[5]....
        /*0060*/ 	.word	0x00000980


	//----- nvinfo : EIATTR_CRS_STACK_SIZE
	.align		4
.L_75:
        /*0064*/ 	.byte	0x04, 0x1e
        /*0066*/ 	.short	(.L_77 - .L_76)
.L_76:
        /*0068*/ 	.word	0x00000000


	//----- nvinfo : EIATTR_CBANK_PARAM_SIZE
	.align		4
.L_77:
        /*006c*/ 	.byte	0x03, 0x19
        /*006e*/ 	.short	0x0010


	//----- nvinfo : EIATTR_PARAM_CBANK
	.align		4
        /*0070*/ 	.byte	0x04, 0x0a
        /*0072*/ 	.short	(.L_79 - .L_78)
	.align		4
.L_78:
        /*0074*/ 	.word	index@(.nv.constant0._Z22normalize_and_subtractPfii)
        /*0078*/ 	.short	0x0380
        /*007a*/ 	.short	0x0010


	//----- nvinfo : EIATTR_SW_WAR
	.align		4
.L_79:
        /*007c*/ 	.byte	0x04, 0x36
        /*007e*/ 	.short	(.L_81 - .L_80)
.L_80:
        /*0080*/ 	.word	0x00000008
.L_81:


//--------------------- .nv.info._Z9swap_colsPfPiiii --------------------------
	.section	.nv.info._Z9swap_colsPfPiiii,"",@"SHT_CUDA_INFO"
	.sectionflags	@""
	.align	4


	//----- nvinfo : EIATTR_CUDA_API_VERSION
	.align		4
        /*0000*/ 	.byte	0x04, 0x37
        /*0002*/ 	.short	(.L_83 - .L_82)
.L_82:
        /*0004*/ 	.word	0x00000082


	//----- nvinfo : EIATTR_KPARAM_INFO
	.align		4
.L_83:
        /*0008*/ 	.byte	0x04, 0x17
        /*000a*/ 	.short	(.L_85 - .L_84)
.L_84:
        /*000c*/ 	.word	0x00000000
        /*0010*/ 	.short	0x0004
        /*0012*/ 	.short	0x0018
        /*0014*/ 	.byte	0x00, 0xf0, 0x11, 0x00


	//----- nvinfo : EIATTR_KPARAM_INFO
	.align		4
.L_85:
        /*0018*/ 	.byte	0x04, 0x17
        /*001a*/ 	.short	(.L_87 - .L_86)
.L_86:
        /*001c*/ 	.word	0x00000000
        /*0020*/ 	.short	0x0003
        /*0022*/ 	.short	0x0014
        /*0024*/ 	.byte	0x00, 0xf0, 0x11, 0x00


	//----- nvinfo : EIATTR_KPARAM_INFO
	.align		4
.L_87:
        /*0028*/ 	.byte	0x04, 0x17
        /*002a*/ 	.short	(.L_89 - .L_88)
.L_88:
        /*002c*/ 	.word	0x00000000
        /*0030*/ 	.short	0x0002
        /*0032*/ 	.short	0x0010
        /*0034*/ 	.byte	0x00, 0xf0, 0x11, 0x00


	//----- nvinfo : EIATTR_KPARAM_INFO
	.align		4
.L_89:
        /*0038*/ 	.byte	0x04, 0x17
        /*003a*/ 	.short	(.L_91 - .L_90)
.L_90:
        /*003c*/ 	.word	0x00000000
        /*0040*/ 	.short	0x0001
        /*0042*/ 	.short	0x0008
        /*0044*/ 	.byte	0x00, 0xf5, 0x21, 0x00


	//----- nvinfo : EIATTR_KPARAM_INFO
	.align		4
.L_91:
        /*0048*/ 	.byte	0x04, 0x17
        /*004a*/ 	.short	(.L_93 - .L_92)
.L_92:
        /*004c*/ 	.word	0x00000000
        /*0050*/ 	.short	0x0000
        /*0052*/ 	.short	0x0000
        /*0054*/ 	.byte	0x00, 0xf5, 0x21, 0x00


	//----- nvinfo : EIATTR_SPARSE_MMA_MASK
	.align		4
.L_93:
        /*0058*/ 	.byte	0x03, 0x50
        /*005a*/ 	.short	0x0000


	//----- nvinfo : EIATTR_MAXREG_COUNT
	.align		4
        /*005c*/ 	.byte	0x03, 0x1b
        /*005e*/ 	.short	0x00ff


	//----- nvinfo : EIATTR_MERCURY_ISA_VERSION
	.align		4
        /*0060*/ 	.byte	0x03, 0x5f
        /*0062*/ 	.short	0x0101


	//----- nvinfo : EIATTR_VRC_CTA_INIT_COUNT
	.align		4
        /*0064*/ 	.byte	0x02, 0x4a
	.zero		1
	.zero		1


	//----- nvinfo : EIATTR_EXIT_INSTR_OFFSETS
	.align		4
        /*0068*/ 	.byte	0x04, 0x1c
        /*006a*/ 	.short	(.L_95 - .L_94)


	//   ....[0]....
.L_94:
        /*006c*/ 	.word	0x00000070


	//   ....[1]....
        /*0070*/ 	.word	0x00000130


	//----- nvinfo : EIATTR_CBANK_PARAM_SIZE
	.align		4
.L_95:
        /*0074*/ 	.byte	0x03, 0x19
        /*0076*/ 	.short	0x001c


	//----- nvinfo : EIATTR_PARAM_CBANK
	.align		4
        /*0078*/ 	.byte	0x04, 0x0a
        /*007a*/ 	.short	(.L_97 - .L_96)
	.align		4
.L_96:
        /*007c*/ 	.word	index@(.nv.constant0._Z9swap_colsPfPiiii)
        /*0080*/ 	.short	0x0380
        /*0082*/ 	.short	0x001c


	//----- nvinfo : EIATTR_SW_WAR
	.align		4
.L_97:
        /*0084*/ 	.byte	0x04, 0x36
        /*0086*/ 	.short	(.L_99 - .L_98)
.L_98:
        /*0088*/ 	.word	0x00000008
.L_99:


//--------------------- .nv.info._Z9swap_rowsPfPiiii --------------------------
	.section	.nv.info._Z9swap_rowsPfPiiii,"",@"SHT_CUDA_INFO"
	.sectionflags	@""
	.align	4


	//----- nvinfo : EIATTR_CUDA_API_VERSION
	.align		4
        /*0000*/ 	.byte	0x04, 0x37
        /*0002*/ 	.short	(.L_101 - .L_100)
.L_100:
        /*0004*/ 	.word	0x00000082


	//----- nvinfo : EIATTR_KPARAM_INFO
	.align		4
.L_101:
        /*0008*/ 	.byte	0x04, 0x17
        /*000a*/ 	.short	(.L_103 - .L_102)
.L_102:
        /*000c*/ 	.word	0x00000000
        /*0010*/ 	.short	0x0004
        /*0012*/ 	.short	0x0018
        /*0014*/ 	.byte	0x00, 0xf0, 0x11, 0x00


	//----- nvinfo : EIATTR_KPARAM_INFO
	.align		4
.L_103:
        /*0018*/ 	.byte	0x04, 0x17
        /*001a*/ 	.short	(.L_105 - .L_104)
.L_104:
        /*001c*/ 	.word	0x00000000
        /*0020*/ 	.short	0x0003
        /*0022*/ 	.short	0x0014
        /*0024*/ 	.byte	0x00, 0xf0, 0x11, 0x00


	//----- nvinfo : EIATTR_KPARAM_INFO
	.align		4
.L_105:
        /*0028*/ 	.byte	0x04, 0x17
        /*002a*/ 	.short	(.L_107 - .L_106)
.L_106:
        /*002c*/ 	.word	0x00000000
        /*0030*/ 	.short	0x0002
        /*0032*/ 	.short	0x0010
        /*0034*/ 	.byte	0x00, 0xf0, 0x11, 0x00


	//----- nvinfo : EIATTR_KPARAM_INFO
	.align		4
.L_107:
        /*0038*/ 	.byte	0x04, 0x17
        /*003a*/ 	.short	(.L_109 - .L_108)
.L_108:
        /*003c*/ 	.word	0x00000000
        /*0040*/ 	.short	0x0001
        /*0042*/ 	.short	0x0008
        /*0044*/ 	.byte	0x00, 0xf5, 0x21, 0x00


	//----- nvinfo : EIATTR_KPARAM_INFO
	.align		4
.L_109:
        /*0048*/ 	.byte	0x04, 0x17
        /*004a*/ 	.short	(.L_111 - .L_110)
.L_110:
        /*004c*/ 	.word	0x00000000
        /*0050*/ 	.short	0x0000
        /*0052*/ 	.short	0x0000
        /*0054*/ 	.byte	0x00, 0xf5, 0x21, 0x00


	//----- nvinfo : EIATTR_SPARSE_MMA_MASK
	.align		4
.L_111:
        /*0058*/ 	.byte	0x03, 0x50
        /*005a*/ 	.short	0x0000


	//----- nvinfo : EIATTR_MAXREG_COUNT
	.align		4
        /*005c*/ 	.byte	0x03, 0x1b
        /*005e*/ 	.short	0x00ff


	//----- nvinfo : EIATTR_MERCURY_ISA_VERSION
	.align		4
        /*0060*/ 	.byte	0x03, 0x5f
        /*0062*/ 	.short	0x0101


	//----- nvinfo : EIATTR_VRC_CTA_INIT_COUNT
	.align		4
        /*0064*/ 	.byte	0x02, 0x4a
	.zero		1
	.zero		1


	//----- nvinfo : EIATTR_EXIT_INSTR_OFFSETS
	.align		4
        /*0068*/ 	.byte	0x04, 0x1c
        /*006a*/ 	.short	(.L_113 - .L_112)


	//   ....[0]....
.L_112:
        /*006c*/ 	.word	0x00000070


	//   ....[1]....
        /*0070*/ 	.word	0x00000130


	//----- nvinfo : EIATTR_CBANK_PARAM_SIZE
	.align		4
.L_113:
        /*0074*/ 	.byte	0x03, 0x19
        /*0076*/ 	.short	0x001c


	//----- nvinfo : EIATTR_PARAM_CBANK
	.align		4
        /*0078*/ 	.byte	0x04, 0x0a
        /*007a*/ 	.short	(.L_115 - .L_114)
	.align		4
.L_114:
        /*007c*/ 	.word	index@(.nv.constant0._Z9swap_rowsPfPiiii)
        /*0080*/ 	.short	0x0380
        /*0082*/ 	.short	0x001c


	//----- nvinfo : EIATTR_SW_WAR
	.align		4
.L_115:
        /*0084*/ 	.byte	0x04, 0x36
        /*0086*/ 	.short	(.L_117 - .L_116)
.L_116:
        /*0088*/ 	.word	0x00000008
.L_117:


//--------------------- .nv.callgraph             --------------------------
	.section	.nv.callgraph,"",@"SHT_CUDA_CALLGRAPH"
	.align	4
	.sectionentsize	8
	.align		4
        /*0000*/ 	.word	0x00000000
	.align		4
        /*0004*/ 	.word	0xffffffff
	.align		4
        /*0008*/ 	.word	0x00000000
	.align		4
        /*000c*/ 	.word	0xfffffffe
	.align		4
        /*0010*/ 	.word	0x00000000
	.align		4
        /*0014*/ 	.word	0xfffffffd
	.align		4
        /*0018*/ 	.word	0x00000000
	.align		4
        /*001c*/ 	.word	0xfffffffc


//--------------------- .text._Z21backward_substitutionPfS_i --------------------------
	.section	.text._Z21backward_substitutionPfS_i,"ax",@progbits
	.align	128
        .global         _Z21backward_substitutionPfS_i
        .type           _Z21backward_substitutionPfS_i,@function
        .size           _Z21backward_substitutionPfS_i,(.L_x_47 - _Z21backward_substitutionPfS_i)
        .other          _Z21backward_substitutionPfS_i,@"STO_CUDA_ENTRY STV_DEFAULT"
_Z21backward_substitutionPfS_i:
.text._Z21backward_substitutionPfS_i:
[----:B------:R-:W-:Y:S01]  /*0000*/  LDC R1, c[0x0][0x37c] ;  /* 0x0000df00ff017b82 */ /* 0x000fe20000000800 */
[----:B------:R-:W0:Y:S07]  /*0010*/  S2R R11, SR_TID.X ;  /* 0x00000000000b7919 */ /* 0x000e2e0000002100 */
[----:B------:R-:W1:Y:S01]  /*0020*/  S2UR UR4, SR_CTAID.X ;  /* 0x00000000000479c3 */ /* 0x000e620000002500 */
[----:B------:R-:W1:Y:S07]  /*0030*/  LDCU UR5, c[0x0][0x360] ;  /* 0x00006c00ff0577ac */ /* 0x000e6e0008000800 */
[----:B------:R-:W2:Y:S01]  /*0040*/  LDC R0, c[0x0][0x390] ;  /* 0x0000e400ff007b82 */ /* 0x000ea20000000800 */
[----:B-1----:R-:W-:-:S06]  /*0050*/  UIMAD UR4, UR4, UR5, URZ ;  /* 0x00000005040472a4 */ /* 0x002fcc000f8e02ff */
[----:B0-----:R-:W-:-:S05]  /*0060*/  VIADD R9, R11, UR4 ;  /* 0x000000040b097c36 */ /* 0x001fca0008000000 */
[----:B--2---:R-:W-:-:S04]  /*0070*/  ISETP.GE.AND P0, PT, R9, R0, PT ;  /* 0x000000000900720c */ /* 0x004fc80003f06270 */
[----:B------:R-:W-:-:S13]  /*0080*/  ISETP.LT.OR P0, PT, R9, RZ, P0 ;  /* 0x000000ff0900720c */ /* 0x000fda0000701670 */
[----:B------:R-:W-:Y:S05]  /*0090*/  @P0 EXIT ;  /* 0x000000000000094d */ /* 0x000fea0003800000 */
[----:B------:R-:W0:Y:S01]  /*00a0*/  LDC.64 R6, c[0x0][0x388] ;  /* 0x0000e200ff067b82 */ /* 0x000e220000000a00 */
[----:B------:R-:W-:Y:S01]  /*00b0*/  VIADD R15, R9, 0x1 ;  /* 0x00000001090f7836 */ /* 0x000fe20000000000 */
[----:B------:R-:W1:Y:S01]  /*00c0*/  LDCU.64 UR6, c[0x0][0x358] ;  /* 0x00006b00ff0677ac */ /* 0x000e620008000a00 */
[----:B------:R-:W-:Y:S03]  /*00d0*/  BSSY.RECONVERGENT B0, `(.L_x_0) ;  /* 0x0000046000007945 */ /* 0x000fe60003800200 */
[----:B------:R-:W-:Y:S01]  /*00e0*/  ISETP.GE.AND P0, PT, R15, R0, PT ;  /* 0x000000000f00720c */ /* 0x000fe20003f06270 */
[----:B0-----:R-:W-:-:S12]  /*00f0*/  IMAD.WIDE.U32 R4, R9, 0x4, R6 ;  /* 0x0000000409047825 */ /* 0x001fd800078e0006 */
[----:B-1----:R-:W-:Y:S05]  /*0100*/  @!P0 BRA `(.L_x_1) ;  /* 0x0000000000088947 */ /* 0x002fea0003800000 */
[----:B------:R0:W5:Y:S01]  /*0110*/  LDG.E R3, desc[UR6][R4.64] ;  /* 0x0000000604037981 */ /* 0x000162000c1e1900 */
[----:B------:R-:W-:Y:S05]  /*0120*/  BRA `(.L_x_2) ;  /* 0x0000000400007947 */ /* 0x000fea0003800000 */
.L_x_1:
[----:B------:R0:W5:Y:S01]  /*0130*/  LDG.E R3, desc[UR6][R4.64] ;  /* 0x0000000604037981 */ /* 0x000162000c1e1900 */
[----:B------:R-:W-:Y:S01]  /*0140*/  ULOP3.LUT UR5, URZ, UR4, URZ, 0x33, !UPT ;  /* 0x00000004ff057292 */ /* 0x000fe2000f8e33ff */
[----:B------:R-:W-:Y:S05]  /*0150*/  BSSY.RECONVERGENT B1, `(.L_x_3) ;  /* 0x000001a000017945 */ /* 0x000fea0003800200 */
[----:B------:R-:W-:-:S04]  /*0160*/  IADD3 R2, PT, PT, -R11, UR5, R0 ;  /* 0x000000050b027c10 */ /* 0x000fc8000fffe100 */
[----:B------:R-:W-:-:S13]  /*0170*/  LOP3.LUT P0, R2, R2, 0x3, RZ, 0xc0, !PT ;  /* 0x0000000302027812 */ /* 0x000fda000780c0ff */
[----:B0-----:R-:W-:Y:S05]  /*0180*/  @!P0 BRA `(.L_x_4) ;  /* 0x0000000000588947 */ /* 0x001fea0003800000 */
[----:B------:R-:W0:Y:S01]  /*0190*/  LDC.64 R10, c[0x0][0x380] ;  /* 0x0000e000ff0a7b82 */ /* 0x000e220000000a00 */
[----:B------:R-:W-:Y:S01]  /*01a0*/  IADD3 R14, P0, PT, R4, 0x4, RZ ;  /* 0x00000004040e7810 */ /* 0x000fe20007f1e0ff */
[--C-:B------:R-:W-:Y:S01]  /*01b0*/  IMAD R8, R9, R0, R9.reuse ;  /* 0x0000000009087224 */ /* 0x100fe200078e0209 */
[----:B------:R-:W-:Y:S01]  /*01c0*/  BSSY.RECONVERGENT B2, `(.L_x_5) ;  /* 0x0000011000027945 */ /* 0x000fe20003800200 */
[----:B------:R-:W-:Y:S02]  /*01d0*/  IMAD.MOV R2, RZ, RZ, -R2 ;  /* 0x000000ffff027224 */ /* 0x000fe400078e0a02 */
[----:B------:R-:W-:Y:S02]  /*01e0*/  IMAD.MOV.U32 R16, RZ, RZ, R9 ;  /* 0x000000ffff107224 */ /* 0x000fe400078e0009 */
[----:B------:R-:W-:Y:S02]  /*01f0*/  VIADD R17, R8, 0x1 ;  /* 0x0000000108117836 */ /* 0x000fe40000000000 */
[----:B------:R-:W-:-:S07]  /*0200*/  IMAD.X R15, RZ, RZ, R5, P0 ;  /* 0x000000ffff0f7224 */ /* 0x000fce00000e0605 */
.L_x_6:
[----:B0-----:R-:W-:Y:S01]  /*0210*/  IMAD.WIDE R12, R17, 0x4, R10 ;  /* 0x00000004110c7825 */ /* 0x001fe200078e020a */
[----:B------:R0:W2:Y:S05]  /*0220*/  LDG.E R8, desc[UR6][R14.64] ;  /* 0x000000060e087981 */ /* 0x0000aa000c1e1900 */
[----:B------:R-:W2:Y:S01]  /*0230*/  LDG.E R12, desc[UR6][R12.64] ;  /* 0x000000060c0c7981 */ /* 0x000ea2000c1e1900 */
[----:B------:R-:W-:-:S05]  /*0240*/  VIADD R2, R2, 0x1 ;  /* 0x0000000102027836 */ /* 0x000fca0000000000 */
[----:B------:R-:W-:Y:S02]  /*0250*/  ISETP.NE.AND P0, PT, R2, RZ, PT ;  /* 0x000000ff0200720c */ /* 0x000fe40003f05270 */
[----:B0-----:R-:W-:Y:S01]  /*0260*/  IADD3 R14, P1, PT, R14, 0x4, RZ ;  /* 0x000000040e0e7810 */ /* 0x001fe20007f3e0ff */
[----:B------:R-:W-:Y:S02]  /*0270*/  VIADD R16, R16, 0x1 ;  /* 0x0000000110107836 */ /* 0x000fe40000000000 */
[----:B------:R-:W-:Y:S01]  /*0280*/  VIADD R17, R17, 0x1 ;  /* 0x0000000111117836 */ /* 0x000fe20000000000 */
[----:B------:R-:W-:Y:S01]  /*0290*/  IADD3.X R15, PT, PT, RZ, R15, RZ, P1, !PT ;  /* 0x0000000fff0f7210 */ /* 0x000fe20000ffe4ff */
[----:B-12--5:R-:W-:-:S05]  /*02a0*/  FFMA R3, -R12, R8, R3 ;  /* 0x000000080c037223 */ /* 0x026fca0000000103 */
[----:B------:R1:W-:Y:S01]  /*02b0*/  STG.E desc[UR6][R4.64], R3 ;  /* 0x0000000304007986 */ /* 0x0003e2000c101906 */
[----:B------:R-:W-:Y:S05]  /*02c0*/  @P0 BRA `(.L_x_6) ;  /* 0xfffffffc00d00947 */ /* 0x000fea000383ffff */
[----:B------:R-:W-:Y:S05]  /*02d0*/  BSYNC.RECONVERGENT B2 ;  /* 0x0000000000027941 */ /* 0x000fea0003800200 */
.L_x_5:
[----:B------:R-:W-:-:S07]  /*02e0*/  VIADD R15, R16, 0x1 ;  /* 0x00000001100f7836 */ /* 0x000fce0000000000 */
.L_x_4:
[----:B------:R-:W-:Y:S05]  /*02f0*/  BSYNC.RECONVERGENT B1 ;  /* 0x0000000000017941 */ /* 0x000fea0003800200 */
.L_x_3:
[----:B------:R-:W-:-:S04]  /*0300*/  IADD3 R2, PT, PT, -R9, -0x2, R0 ;  /* 0xfffffffe09027810 */ /* 0x000fc80007ffe100 */
[----:B------:R-:W-:-:S13]  /*0310*/  ISETP.GE.U32.AND P0, PT, R2, 0x3, PT ;  /* 0x000000030200780c */ /* 0x000fda0003f06070 */
[----:B------:R-:W-:Y:S05]  /*0320*/  @!P0 BRA `(.L_x_2) ;  /* 0x0000000000808947 */ /* 0x000fea0003800000 */
[----:B------:R-:W0:Y:S01]  /*0330*/  LDC.64 R10, c[0x0][0x380] ;  /* 0x0000e000ff0a7b82 */ /* 0x000e220000000a00 */
[----:B------:R-:W-:-:S04]  /*0340*/  IMAD.WIDE.U32 R6, R15, 0x4, R6 ;  /* 0x000000040f067825 */ /* 0x000fc800078e0006 */
[----:B------:R-:W-:Y:S01]  /*0350*/  IMAD R17, R9, R0, R15 ;  /* 0x0000000009117224 */ /* 0x000fe200078e020f */
[----:B------:R-:W-:-:S05]  /*0360*/  IADD3 R2, P1, PT, R6, 0x8, RZ ;  /* 0x0000000806027810 */ /* 0x000fca0007f3e0ff */
[----:B------:R-:W-:Y:S01]  /*0370*/  IMAD.X R19, RZ, RZ, R7, P1 ;  /* 0x000000ffff137224 */ /* 0x000fe200008e0607 */
[----:B0-----:R-:W-:-:S05]  /*0380*/  IADD3 R10, P0, PT, R10, 0x8, RZ ;  /* 0x000000080a0a7810 */ /* 0x001fca0007f1e0ff */
[----:B------:R-:W-:-:S08]  /*0390*/  IMAD.X R11, RZ, RZ, R11, P0 ;  /* 0x000000ffff0b7224 */ /* 0x000fd000000e060b */
.L_x_7:
[----:B------:R-:W-:-:S04]  /*03a0*/  IMAD.WIDE R12, R17, 0x4, R10 ;  /* 0x00000004110c7825 */ /* 0x000fc800078e020a */
[----:B------:R-:W-:Y:S02]  /*03b0*/  IMAD.MOV.U32 R6, RZ, RZ, R2 ;  /* 0x000000ffff067224 */ /* 0x000fe400078e0002 */
[----:B------:R-:W-:Y:S01]  /*03c0*/  IMAD.MOV.U32 R7, RZ, RZ, R19 ;  /* 0x000000ffff077224 */ /* 0x000fe200078e0013 */
[----:B------:R-:W1:Y:S04]  /*03d0*/  LDG.E R2, desc[UR6][R12.64+-0x8] ;  /* 0xfffff8060c027981 */ /* 0x000e68000c1e1900 */
[----:B------:R-:W1:Y:S02]  /*03e0*/  LDG.E R8, desc[UR6][R6.64+-0x8] ;  /* 0xfffff80606087981 */ /* 0x000e64000c1e1900 */
[----:B-12--5:R-:W-:-:S05]  /*03f0*/  FFMA R3, -R2, R8, R3 ;  /* 0x0000000802037223 */ /* 0x026fca0000000103 */
[----:B------:R0:W-:Y:S04]  /*0400*/  STG.E desc[UR6][R4.64], R3 ;  /* 0x0000000304007986 */ /* 0x0001e8000c101906 */
[----:B------:R-:W2:Y:S04]  /*0410*/  LDG.E R2, desc[UR6][R12.64+-0x4] ;  /* 0xfffffc060c027981 */ /* 0x000ea8000c1e1900 */
[----:B------:R-:W2:Y:S02]  /*0420*/  LDG.E R8, desc[UR6][R6.64+-0x4] ;  /* 0xfffffc0606087981 */ /* 0x000ea4000c1e1900 */
[----:B--2---:R-:W-:-:S05]  /*0430*/  FFMA R19, -R2, R8, R3 ;  /* 0x0000000802137223 */ /* 0x004fca0000000103 */
[----:B------:R1:W-:Y:S04]  /*0440*/  STG.E desc[UR6][R4.64], R19 ;  /* 0x0000001304007986 */ /* 0x0003e8000c101906 */
[----:B------:R-:W2:Y:S04]  /*0450*/  LDG.E R2, desc[UR6][R12.64] ;  /* 0x000000060c027981 */ /* 0x000ea8000c1e1900 */
[----:B------:R-:W2:Y:S02]  /*0460*/  LDG.E R8, desc[UR6][R6.64] ;  /* 0x0000000606087981 */ /* 0x000ea4000c1e1900 */
[----:B--2---:R-:W-:-:S05]  /*0470*/  FFMA R21, -R2, R8, R19 ;  /* 0x0000000802157223 */ /* 0x004fca0000000113 */
[----:B------:R2:W-:Y:S04]  /*0480*/  STG.E desc[UR6][R4.64], R21 ;  /* 0x0000001504007986 */ /* 0x0005e8000c101906 */
[----:B------:R-:W0:Y:S04]  /*0490*/  LDG.E R2, desc[UR6][R12.64+0x4] ;  /* 0x000004060c027981 */ /* 0x000e28000c1e1900 */
[----:B------:R-:W0:Y:S01]  /*04a0*/  LDG.E R8, desc[UR6][R6.64+0x4] ;  /* 0x0000040606087981 */ /* 0x000e22000c1e1900 */
[----:B------:R-:W-:-:S05]  /*04b0*/  VIADD R15, R15, 0x4 ;  /* 0x000000040f0f7836 */ /* 0x000fca0000000000 */
[----:B------:R-:W-:Y:S01]  /*04c0*/  ISETP.GE.AND P0, PT, R15, R0, PT ;  /* 0x000000000f00720c */ /* 0x000fe20003f06270 */
[----:B------:R-:W-:Y:S02]  /*04d0*/  VIADD R17, R17, 0x4 ;  /* 0x0000000411117836 */ /* 0x000fe40000000000 */
[----:B0-----:R-:W-:-:S05]  /*04e0*/  FFMA R3, -R2, R8, R21 ;  /* 0x0000000802037223 */ /* 0x001fca0000000115 */
[----:B------:R2:W-:Y:S01]  /*04f0*/  STG.E desc[UR6][R4.64], R3 ;  /* 0x0000000304007986 */ /* 0x0005e2000c101906 */
[----:B------:R-:W-:-:S04]  /*0500*/  IADD3 R2, P1, PT, R6, 0x10, RZ ;  /* 0x0000001006027810 */ /* 0x000fc80007f3e0ff */
[----:B-1----:R-:W-:Y:S01]  /*0510*/  IADD3.X R19, PT, PT, RZ, R7, RZ, P1, !PT ;  /* 0x00000007ff137210 */ /* 0x002fe20000ffe4ff */
[----:B------:R-:W-:Y:S08]  /*0520*/  @!P0 BRA `(.L_x_7) ;  /* 0xfffffffc009c8947 */ /* 0x000ff0000383ffff */
.L_x_2:
[----:B------:R-:W-:Y:S05]  /*0530*/  BSYNC.RECONVERGENT B0 ;  /* 0x0000000000007941 */ /* 0x000fea0003800200 */
.L_x_0:
[----:B------:R-:W3:Y:S01]  /*0540*/  LDC.64 R6, c[0x0][0x380] ;  /* 0x0000e000ff067b82 */ /* 0x000ee20000000a00 */
[----:B------:R-:W-:-:S04]  /*0550*/  IMAD R9, R9, R0, R9 ;  /* 0x0000000009097224 */ /* 0x000fc800078e0209 */
[----:B---3--:R-:W-:-:S06]  /*0560*/  IMAD.WIDE R6, R9, 0x4, R6 ;  /* 0x0000000409067825 */ /* 0x008fcc00078e0206 */
[----:B------:R-:W3:Y:S01]  /*0570*/  LDG.E R6, desc[UR6][R6.64] ;  /* 0x0000000606067981 */ /* 0x000ee2000c1e1900 */
[----:B------:R-:W-:Y:S01]  /*0580*/  BSSY.RECONVERGENT B0, `(.L_x_8) ;  /* 0x000000c000007945 */ /* 0x000fe20003800200 */
[----:B---3--:R-:W3:Y:S08]  /*0590*/  MUFU.RCP R9, R6 ;  /* 0x0000000600097308 */ /* 0x008ef00000001000 */
[----:B-----5:R-:W4:Y:S01]  /*05a0*/  FCHK P0, R3, R6 ;  /* 0x0000000603007302 */ /* 0x020f220000000000 */
[----:B---3--:R-:W-:-:S04]  /*05b0*/  FFMA R0, -R6, R9, 1 ;  /* 0x3f80000006007423 */ /* 0x008fc80000000109 */
[----:B------:R-:W-:-:S04]  /*05c0*/  FFMA R0, R9, R0, R9 ;  /* 0x0000000009007223 */ /* 0x000fc80000000009 */
[----:B------:R-:W-:-:S04]  /*05d0*/  FFMA R9, R0, R3, RZ ;  /* 0x0000000300097223 */ /* 0x000fc800000000ff */
[----:B------:R-:W-:-:S04]  /*05e0*/  FFMA R2, -R6, R9, R3 ;  /* 0x0000000906027223 */ /* 0x000fc80000000103 */
[----:B------:R-:W-:Y:S01]  /*05f0*/  FFMA R9, R0, R2, R9 ;  /* 0x0000000200097223 */ /* 0x000fe20000000009 */
[----:B----4-:R-:W-:Y:S06]  /*0600*/  @!P0 BRA `(.L_x_9) ;  /* 0x00000000000c8947 */ /* 0x010fec0003800000 */
[----:B------:R-:W-:-:S07]  /*0610*/  MOV R2, 0x630 ;  /* 0x0000063000027802 */ /* 0x000fce0000000f00 */
[----:B012---:R-:W-:Y:S05]  /*0620*/  CALL.REL.NOINC `($__internal_0_$__cuda_sm3x_div_rn_noftz_f32_slowpath) ;  /* 0x0000000000107944 */ /* 0x007fea0003c00000 */
[----:B------:R-:W-:-:S07]  /*0630*/  IMAD.MOV.U32 R9, RZ, RZ, R0 ;  /* 0x000000ffff097224 */ /* 0x000fce00078e0000 */
.L_x_9:
[----:B------:R-:W-:Y:S05]  /*0640*/  BSYNC.RECONVERGENT B0 ;  /* 0x0000000000007941 */ /* 0x000fea0003800200 */
.L_x_8:
[----:B------:R-:W-:Y:S01]  /*0650*/  STG.E desc[UR6][R4.64], R9 ;  /* 0x0000000904007986 */ /* 0x000fe2000c101906 */
[----:B------:R-:W-:Y:S05]  /*0660*/  EXIT ;  /* 0x000000000000794d */ /* 0x000fea0003800000 */
        .weak           $__internal_0_$__cuda_sm3x_div_rn_noftz_f32_slowpath
        .type           $__internal_0_$__cuda_sm3x_div_rn_noftz_f32_slowpath,@function
        .size           $__internal_0_$__cuda_sm3x_div_rn_noftz_f32_slowpath,(.L_x_47 - $__internal_0_$__cuda_sm3x_div_rn_noftz_f32_slowpath)
$__internal_0_$__cuda_sm3x_div_rn_noftz_f32_slowpath:
[----:B------:R-:W-:Y:S01]  /*0670*/  SHF.R.U32.HI R7, RZ, 0x17, R6 ;  /* 0x00000017ff077819 */ /* 0x000fe20000011606 */
[----:B------:R-:W-:Y:S01]  /*0680*/  BSSY.RECONVERGENT B1, `(.L_x_10) ;  /* 0x0000063000017945 */ /* 0x000fe20003800200 */
[----:B------:R-:W-:Y:S02]  /*0690*/  SHF.R.U32.HI R0, RZ, 0x17, R3 ;  /* 0x00000017ff007819 */ /* 0x000fe40000011603 */
[----:B------:R-:W-:Y:S02]  /*06a0*/  LOP3.LUT R7, R7, 0xff, RZ, 0xc0, !PT ;  /* 0x000000ff07077812 */ /* 0x000fe400078ec0ff */
[----:B------:R-:W-:-:S03]  /*06b0*/  LOP3.LUT R12, R0, 0xff, RZ, 0xc0, !PT ;  /* 0x000000ff000c7812 */ /* 0x000fc600078ec0ff */
[----:B------:R-:W-:Y:S02]  /*06c0*/  VIADD R9, R7, 0xffffffff ;  /* 0xffffffff07097836 */ /* 0x000fe40000000000 */
[----:B------:R-:W-:-:S03]  /*06d0*/  VIADD R10, R12, 0xffffffff ;  /* 0xffffffff0c0a7836 */ /* 0x000fc60000000000 */
[----:B------:R-:W-:-:S04]  /*06e0*/  ISETP.GT.U32.AND P0, PT, R9, 0xfd, PT ;  /* 0x000000fd0900780c */ /* 0x000fc80003f04070 */
[----:B------:R-:W-:-:S13]  /*06f0*/  ISETP.GT.U32.OR P0, PT, R10, 0xfd, P0 ;  /* 0x000000fd0a00780c */ /* 0x000fda0000704470 */
[----:B------:R-:W-:Y:S01]  /*0700*/  @!P0 IMAD.MOV.U32 R8, RZ, RZ, RZ ;  /* 0x000000ffff088224 */ /* 0x000fe200078e00ff */
[----:B------:R-:W-:Y:S06]  /*0710*/  @!P0 BRA `(.L_x_11) ;  /* 0x0000000000608947 */ /* 0x000fec0003800000 */
[----:B------:R-:W-:Y:S01]  /*0720*/  FSETP.GTU.FTZ.AND P0, PT, |R3|, +INF , PT ;  /* 0x7f8000000300780b */ /* 0x000fe20003f1c200 */
[----:B------:R-:W-:Y:S01]  /*0730*/  IMAD.MOV.U32 R0, RZ, RZ, R6 ;  /* 0x000000ffff007224 */ /* 0x000fe200078e0006 */
[----:B------:R-:W-:-:S04]  /*0740*/  FSETP.GTU.FTZ.AND P1, PT, |R6|, +INF , PT ;  /* 0x7f8000000600780b */ /* 0x000fc80003f3c200 */
[----:B------:R-:W-:-:S13]  /*0750*/  PLOP3.LUT P0, PT, P0, P1, PT, 0xf8, 0x8f ;  /* 0x00000000008f781c */ /* 0x000fda0000703f70 */
[----:B------:R-:W-:Y:S05]  /*0760*/  @P0 BRA `(.L_x_12) ;  /* 0x00000004004c0947 */ /* 0x000fea0003800000 */
[----:B------:R-:W-:-:S13]  /*0770*/  LOP3.LUT P0, RZ, R6, 0x7fffffff, R3, 0xc8, !PT ;  /* 0x7fffffff06ff7812 */ /* 0x000fda000780c803 */
[----:B------:R-:W-:Y:S05]  /*0780*/  @!P0 BRA `(.L_x_13) ;  /* 0x00000004003c8947 */ /* 0x000fea0003800000 */
[C---:B------:R-:W-:Y:S02]  /*0790*/  FSETP.NEU.FTZ.AND P2, PT, |R3|.reuse, +INF , PT ;  /* 0x7f8000000300780b */ /* 0x040fe40003f5d200 */
[----:B------:R-:W-:Y:S02]  /*07a0*/  FSETP.NEU.FTZ.AND P1, PT, |R0|, +INF , PT ;  /* 0x7f8000000000780b */ /* 0x000fe40003f3d200 */
[----:B------:R-:W-:-:S11]  /*07b0*/  FSETP.NEU.FTZ.AND P0, PT, |R3|, +INF , PT ;  /* 0x7f8000000300780b */ /* 0x000fd60003f1d200 */
[----:B------:R-:W-:Y:S05]  /*07c0*/  @!P1 BRA !P2, `(.L_x_13) ;  /* 0x00000004002c9947 */ /* 0x000fea0005000000 */
[----:B------:R-:W-:-:S04]  /*07d0*/  LOP3.LUT P2, RZ, R3, 0x7fffffff, RZ, 0xc0, !PT ;  /* 0x7fffffff03ff7812 */ /* 0x000fc8000784c0ff */
[----:B------:R-:W-:-:S13]  /*07e0*/  PLOP3.LUT P1, PT, P1, P2, PT, 0x2f, 0xf2 ;  /* 0x0000000000f2781c */ /* 0x000fda0000f24577 */
[----:B------:R-:W-:Y:S05]  /*07f0*/  @P1 BRA `(.L_x_14) ;  /* 0x0000000400181947 */ /* 0x000fea0003800000 */
[----:B------:R-:W-:-:S04]  /*0800*/  LOP3.LUT P1, RZ, R6, 0x7fffffff, RZ, 0xc0, !PT ;  /* 0x7fffffff06ff7812 */ /* 0x000fc8000782c0ff */
[----:B------:R-:W-:-:S13]  /*0810*/  PLOP3.LUT P0, PT, P0, P1, PT, 0x2f, 0xf2 ;  /* 0x0000000000f2781c */ /* 0x000fda0000702577 */
[----:B------:R-:W-:Y:S05]  /*0820*/  @P0 BRA `(.L_x_15) ;  /* 0x0000000400000947 */ /* 0x000fea0003800000 */
[----:B------:R-:W-:Y:S02]  /*0830*/  ISETP.GE.AND P0, PT, R10, RZ, PT ;  /* 0x000000ff0a00720c */ /* 0x000fe40003f06270 */
[----:B------:R-:W-:-:S11]  /*0840*/  ISETP.GE.AND P1, PT, R9, RZ, PT ;  /* 0x000000ff0900720c */ /* 0x000fd60003f26270 */
[----:B------:R-:W-:Y:S01]  /*0850*/  @P0 MOV R8, RZ ;  /* 0x000000ff00080202 */ /* 0x000fe20000000f00 */
[----:B------:R-:W-:Y:S02]  /*0860*/  @!P0 IMAD.MOV.U32 R8, RZ, RZ, -0x40 ;  /* 0xffffffc0ff088424 */ /* 0x000fe400078e00ff */
[----:B------:R-:W-:Y:S01]  /*0870*/  @!P0 FFMA R3, R3, 1.84467440737095516160e+19, RZ ;  /* 0x5f80000003038823 */ /* 0x000fe200000000ff */
[----:B------:R-:W-:Y:S01]  /*0880*/  @!P1 FFMA R6, R0, 1.84467440737095516160e+19, RZ ;  /* 0x5f80000000069823 */ /* 0x000fe200000000ff */
[----:B------:R-:W-:-:S07]  /*0890*/  @!P1 VIADD R8, R8, 0x40 ;  /* 0x0000004008089836 */ /* 0x000fce0000000000 */
.L_x_11:
[----:B------:R-:W-:Y:S01]  /*08a0*/  LEA R9, R7, 0xc0800000, 0x17 ;  /* 0xc080000007097811 */ /* 0x000fe200078eb8ff */
[----:B------:R-:W-:Y:S04]  /*08b0*/  BSSY.RECONVERGENT B2, `(.L_x_16) ;  /* 0x0000036000027945 */ /* 0x000fe80003800200 */
[----:B------:R-:W-:Y:S02]  /*08c0*/  IMAD.IADD R9, R6, 0x1, -R9 ;  /* 0x0000000106097824 */ /* 0x000fe400078e0a09 */
[----:B------:R-:W-:Y:S02]  /*08d0*/  VIADD R6, R12, 0xffffff81 ;  /* 0xffffff810c067836 */ /* 0x000fe40000000000 */
[----:B------:R-:W0:Y:S01]  /*08e0*/  MUFU.RCP R10, R9 ;  /* 0x00000009000a7308 */ /* 0x000e220000001000 */
[----:B------:R-:W-:Y:S01]  /*08f0*/  FADD.FTZ R11, -R9, -RZ ;  /* 0x800000ff090b7221 */ /* 0x000fe20000010100 */
[C---:B------:R-:W-:Y:S01]  /*0900*/  IMAD R0, R6.reuse, -0x800000, R3 ;  /* 0xff80000006007824 */ /* 0x040fe200078e0203 */
[----:B------:R-:W-:-:S05]  /*0910*/  IADD3 R7, PT, PT, R6, 0x7f, -R7 ;  /* 0x0000007f06077810 */ /* 0x000fca0007ffe807 */
[----:B------:R-:W-:Y:S02]  /*0920*/  IMAD.IADD R7, R7, 0x1, R8 ;  /* 0x0000000107077824 */ /* 0x000fe400078e0208 */
[----:B0-----:R-:W-:-:S04]  /*0930*/  FFMA R13, R10, R11, 1 ;  /* 0x3f8000000a0d7423 */ /* 0x001fc8000000000b */
[----:B------:R-:W-:-:S04]  /*0940*/  FFMA R12, R10, R13, R10 ;  /* 0x0000000d0a0c7223 */ /* 0x000fc8000000000a */
[----:B------:R-:W-:-:S04]  /*0950*/  FFMA R3, R0, R12, RZ ;  /* 0x0000000c00037223 */ /* 0x000fc800000000ff */
[----:B------:R-:W-:-:S04]  /*0960*/  FFMA R10, R11, R3, R0 ;  /* 0x000000030b0a7223 */ /* 0x000fc80000000000 */
[----:B------:R-:W-:-:S04]  /*0970*/  FFMA R13, R12, R10, R3 ;  /* 0x0000000a0c0d7223 */ /* 0x000fc80000000003 */
[----:B------:R-:W-:-:S04]  /*0980*/  FFMA R10, R11, R13, R0 ;  /* 0x0000000d0b0a7223 */ /* 0x000fc80000000000 */
[----:B------:R-:W-:-:S05]  /*0990*/  FFMA R0, R12, R10, R13 ;  /* 0x0000000a0c007223 */ /* 0x000fca000000000d */
[----:B------:R-:W-:-:S04]  /*09a0*/  SHF.R.U32.HI R3, RZ, 0x17, R0 ;  /* 0x00000017ff037819 */ /* 0x000fc80000011600 */
[----:B------:R-:W-:-:S05]  /*09b0*/  LOP3.LUT R3, R3, 0xff, RZ, 0xc0, !PT ;  /* 0x000000ff03037812 */ /* 0x000fca00078ec0ff */
[----:B------:R-:W-:-:S05]  /*09c0*/  IMAD.IADD R9, R3, 0x1, R7 ;  /* 0x0000000103097824 */ /* 0x000fca00078e0207 */
[----:B------:R-:W-:-:S04]  /*09d0*/  IADD3 R3, PT, PT, R9, -0x1, RZ ;  /* 0xffffffff09037810 */ /* 0x000fc80007ffe0ff */
[----:B------:R-:W-:-:S13]  /*09e0*/  ISETP.GE.U32.AND P0, PT, R3, 0xfe, PT ;  /* 0x000000fe0300780c */ /* 0x000fda0003f06070 */
[----:B------:R-:W-:Y:S05]  /*09f0*/  @!P0 BRA `(.L_x_17) ;  /* 0x0000000000808947 */ /* 0x000fea0003800000 */
[----:B------:R-:W-:-:S13]  /*0a00*/  ISETP.GT.AND P0, PT, R9, 0xfe, PT ;  /* 0x000000fe0900780c */ /* 0x000fda0003f04270 */
[----:B------:R-:W-:Y:S05]  /*0a10*/  @P0 BRA `(.L_x_18) ;  /* 0x00000000006c0947 */ /* 0x000fea0003800000 */
[----:B------:R-:W-:-:S13]  /*0a20*/  ISETP.GE.AND P0, PT, R9, 0x1, PT ;  /* 0x000000010900780c */ /* 0x000fda0003f06270 */
[----:B------:R-:W-:Y:S05]  /*0a30*/  @P0 BRA `(.L_x_19) ;  /* 0x0000000000740947 */ /* 0x000fea0003800000 */
[----:B------:R-:W-:Y:S02]  /*0a40*/  ISETP.GE.AND P0, PT, R9, -0x18, PT ;  /* 0xffffffe80900780c */ /* 0x000fe40003f06270 */
[----:B------:R-:W-:-:S11]  /*0a50*/  LOP3.LUT R0, R0, 0x80000000, RZ, 0xc0, !PT ;  /* 0x8000000000007812 */ /* 0x000fd600078ec0ff */
[----:B------:R-:W-:Y:S05]  /*0a60*/  @!P0 BRA `(.L_x_19) ;  /* 0x0000000000688947 */ /* 0x000fea0003800000 */
[CCC-:B------:R-:W-:Y:S01]  /*0a70*/  FFMA.RZ R3, R12.reuse, R10.reuse, R13.reuse ;  /* 0x0000000a0c037223 */ /* 0x1c0fe2000000c00d */
[C---:B------:R-:W-:Y:S02]  /*0a80*/  VIADD R8, R9.reuse, 0x20 ;  /* 0x0000002009087836 */ /* 0x040fe40000000000 */
[CCC-:B------:R-:W-:Y:S01]  /*0a90*/  FFMA.RM R6, R12.reuse, R10.reuse, R13.reuse ;  /* 0x0000000a0c067223 */ /* 0x1c0fe2000000400d */
[----:B------:R-:W-:Y:S02]  /*0aa0*/  ISETP.NE.AND P2, PT, R9, RZ, PT ;  /* 0x000000ff0900720c */ /* 0x000fe40003f45270 */
[----:B------:R-:W-:Y:S01]  /*0ab0*/  LOP3.LUT R7, R3, 0x7fffff, RZ, 0xc0, !PT ;  /* 0x007fffff03077812 */ /* 0x000fe200078ec0ff */
[----:B------:R-:W-:Y:S01]  /*0ac0*/  FFMA.RP R3, R12, R10, R13 ;  /* 0x0000000a0c037223 */ /* 0x000fe2000000800d */
[----:B------:R-:W-:Y:S01]  /*0ad0*/  ISETP.NE.AND P1, PT, R9, RZ, PT ;  /* 0x000000ff0900720c */ /* 0x000fe20003f25270 */
[----:B------:R-:W-:Y:S01]  /*0ae0*/  IMAD.MOV R9, RZ, RZ, -R9 ;  /* 0x000000ffff097224 */ /* 0x000fe200078e0a09 */
[----:B------:R-:W-:-:S02]  /*0af0*/  LOP3.LUT R7, R7, 0x800000, RZ, 0xfc, !PT ;  /* 0x0080000007077812 */ /* 0x000fc400078efcff */
[----:B------:R-:W-:Y:S02]  /*0b00*/  FSETP.NEU.FTZ.AND P0, PT, R3, R6, PT ;  /* 0x000000060300720b */ /* 0x000fe40003f1d000 */
[----:B------:R-:W-:Y:S02]  /*0b10*/  SHF.L.U32 R8, R7, R8, RZ ;  /* 0x0000000807087219 */ /* 0x000fe400000006ff */
[----:B------:R-:W-:Y:S02]  /*0b20*/  SEL R6, R9, RZ, P2 ;  /* 0x000000ff09067207 */ /* 0x000fe40001000000 */
[----:B------:R-:W-:Y:S02]  /*0b30*/  ISETP.NE.AND P1, PT, R8, RZ, P1 ;  /* 0x000000ff0800720c */ /* 0x000fe40000f25270 */
[----:B------:R-:W-:Y:S02]  /*0b40*/  SHF.R.U32.HI R6, RZ, R6, R7 ;  /* 0x00000006ff067219 */ /* 0x000fe40000011607 */
[----:B------:R-:W-:-:S02]  /*0b50*/  PLOP3.LUT P0, PT, P0, P1, PT, 0xf8, 0x8f ;  /* 0x00000000008f781c */ /* 0x000fc40000703f70 */
[----:B------:R-:W-:Y:S02]  /*0b60*/  SHF.R.U32.HI R8, RZ, 0x1, R6 ;  /* 0x00000001ff087819 */ /* 0x000fe40000011606 */
[----:B------:R-:W-:-:S04]  /*0b70*/  SEL R3, RZ, 0x1, !P0 ;  /* 0x00000001ff037807 */ /* 0x000fc80004000000 */
[----:B------:R-:W-:-:S04]  /*0b80*/  LOP3.LUT R3, R3, 0x1, R8, 0xf8, !PT ;  /* 0x0000000103037812 */ /* 0x000fc800078ef808 */
[----:B------:R-:W-:-:S05]  /*0b90*/  LOP3.LUT R3, R3, R6, RZ, 0xc0, !PT ;  /* 0x0000000603037212 */ /* 0x000fca00078ec0ff */
[----:B------:R-:W-:-:S05]  /*0ba0*/  IMAD.IADD R3, R8, 0x1, R3 ;  /* 0x0000000108037824 */ /* 0x000fca00078e0203 */
[----:B------:R-:W-:Y:S01]  /*0bb0*/  LOP3.LUT R0, R3, R0, RZ, 0xfc, !PT ;  /* 0x0000000003007212 */ /* 0x000fe200078efcff */
[----:B------:R-:W-:Y:S06]  /*0bc0*/  BRA `(.L_x_19) ;  /* 0x0000000000107947 */ /* 0x000fec0003800000 */
.L_x_18:
[----:B------:R-:W-:-:S04]  /*0bd0*/  LOP3.LUT R0, R0, 0x80000000, RZ, 0xc0, !PT ;  /* 0x8000000000007812 */ /* 0x000fc800078ec0ff */
[----:B------:R-:W-:Y:S01]  /*0be0*/  LOP3.LUT R0, R0, 0x7f800000, RZ, 0xfc, !PT ;  /* 0x7f80000000007812 */ /* 0x000fe200078efcff */
[----:B------:R-:W-:Y:S06]  /*0bf0*/  BRA `(.L_x_19) ;  /* 0x0000000000047947 */ /* 0x000fec0003800000 */
.L_x_17:
[----:B------:R-:W-:-:S07]  /*0c00*/  IMAD R0, R7, 0x800000, R0 ;  /* 0x0080000007007824 */ /* 0x000fce00078e0200 */
.L_x_19:
[----:B------:R-:W-:Y:S05]  /*0c10*/  BSYNC.RECONVERGENT B2 ;  /* 0x0000000000027941 */ /* 0x000fea0003800200 */
.L_x_16:
[----:B------:R-:W-:Y:S05]  /*0c20*/  BRA `(.L_x_20) ;  /* 0x0000000000207947 */ /* 0x000fea0003800000 */
.L_x_15:
[----:B------:R-:W-:-:S04]  /*0c30*/  LOP3.LUT R0, R6, 0x80000000, R3, 0x48, !PT ;  /* 0x8000000006007812 */ /* 0x000fc800078e4803 */
[----:B------:R-:W-:Y:S01]  /*0c40*/  LOP3.LUT R0, R0, 0x7f800000, RZ, 0xfc, !PT ;  /* 0x7f80000000007812 */ /* 0x000fe200078efcff */
[----:B------:R-:W-:Y:S06]  /*0c50*/  BRA `(.L_x_20) ;  /* 0x0000000000147947 */ /* 0x000fec0003800000 */
.L_x_14:
[----:B------:R-:W-:Y:S01]  /*0c60*/  LOP3.LUT R0, R6, 0x80000000, R3, 0x48, !PT ;  /* 0x8000000006007812 */ /* 0x000fe200078e4803 */
[----:B------:R-:W-:Y:S06]  /*0c70*/  BRA `(.L_x_20) ;  /* 0x00000000000c7947 */ /* 0x000fec0003800000 */
.L_x_13:
[----:B------:R-:W0:Y:S01]  /*0c80*/  MUFU.RSQ R0, -QNAN ;  /* 0xffc0000000007908 */ /* 0x000e220000001400 */
[----:B------:R-:W-:Y:S05]  /*0c90*/  BRA `(.L_x_20) ;  /* 0x0000000000047947 */ /* 0x000fea0003800000 */
.L_x_12:
[----:B------:R-:W-:-:S07]  /*0ca0*/  FADD.FTZ R0, R3, R0 ;  /* 0x0000000003007221 */ /* 0x000fce0000010000 */
.L_x_20:
[----:B------:R-:W-:Y:S05]  /*0cb0*/  BSYNC.RECONVERGENT B1 ;  /* 0x0000000000017941 */ /* 0x000fea0003800200 */
.L_x_10:
[----:B------:R-:W-:-:S04]  /*0cc0*/  IMAD.MOV.U32 R3, RZ, RZ, 0x0 ;  /* 0x00000000ff037424 */ /* 0x000fc800078e00ff */
[----:B0-----:R-:W-:Y:S05]  /*0cd0*/  RET.REL.NODEC R2 `(_Z21backward_substitutionPfS_i) ;  /* 0xfffffff002c87950 */ /* 0x001fea0003c3ffff */
.L_x_21:
[----:B------:R-:W-:-:S00]  /*0ce0*/  BRA `(.L_x_21) ;  /* 0xfffffffc00fc7947 */ /* 0x000fc0000383ffff */
[----:B------:R-:W-:-:S00]  /*0cf0*/  NOP ;  /* 0x0000000000007918 */ /* 0x000fc00000000000 */
        /* <DEDUP_REMOVED lines=8> */
.L_x_47:


//--------------------- .text._Z20forward_substitutionPfS_i --------------------------
	.section	.text._Z20forward_substitutionPfS_i,"ax",@progbits
	.align	128
        .global         _Z20forward_substitutionPfS_i
        .type           _Z20forward_substitutionPfS_i,@function
        .size           _Z20forward_substitutionPfS_i,(.L_x_50 - _Z20forward_substitutionPfS_i)
        .other          _Z20forward_substitutionPfS_i,@"STO_CUDA_ENTRY STV_DEFAULT"
_Z20forward_substitutionPfS_i:
.text._Z20forward_substitutionPfS_i:
[----:B------:R-:W-:Y:S01]  /*0000*/  LDC R1, c[0x0][0x37c] ;  /* 0x0000df00ff017b82 */ /* 0x000fe20000000800 */
[----:B------:R-:W0:Y:S07]  /*0010*/  S2R R0, SR_TID.X ;  /* 0x0000000000007919 */ /* 0x000e2e0000002100 */
[----:B------:R-:W0:Y:S01]  /*0020*/  S2UR UR4, SR_CTAID.X ;  /* 0x00000000000479c3 */ /* 0x000e220000002500 */
[----:B------:R-:W1:Y:S07]  /*0030*/  LDCU UR6, c[0x0][0x390] ;  /* 0x00007200ff0677ac */ /* 0x000e6e0008000800 */
[----:B------:R-:W0:Y:S02]  /*0040*/  LDC R7, c[0x0][0x360] ;  /* 0x0000d800ff077b82 */ /* 0x000e240000000800 */
[----:B0-----:R-:W-:-:S05]  /*0050*/  IMAD R7, R7, UR4, R0 ;  /* 0x0000000407077c24 */ /* 0x001fca000f8e0200 */
[----:B------:R-:W-:-:S04]  /*0060*/  ISETP.GE.AND P0, PT, R7, 0x1, PT ;  /* 0x000000010700780c */ /* 0x000fc80003f06270 */
[----:B-1----:R-:W-:-:S13]  /*0070*/  ISETP.GE.OR P0, PT, R7, UR6, !P0 ;  /* 0x0000000607007c0c */ /* 0x002fda000c706670 */
[----:B------:R-:W-:Y:S05]  /*0080*/  @P0 EXIT ;  /* 0x000000000000094d */ /* 0x000fea0003800000 */
[----:B------:R-:W0:Y:S01]  /*0090*/  LDC.64 R4, c[0x0][0x388] ;  /* 0x0000e200ff047b82 */ /* 0x000e220000000a00 */
[----:B------:R-:W1:Y:S01]  /*00a0*/  LDCU.64 UR4, c[0x0][0x358] ;  /* 0x00006b00ff0477ac */ /* 0x000e620008000a00 */
[----:B0-----:R-:W-:-:S05]  /*00b0*/  IMAD.WIDE.U32 R2, R7, 0x4, R4 ;  /* 0x0000000407027825 */ /* 0x001fca00078e0004 */
[----:B-1----:R0:W5:Y:S01]  /*00c0*/  LDG.E R15, desc[UR4][R2.64] ;  /* 0x00000004020f7981 */ /* 0x002162000c1e1900 */
[C---:B------:R-:W-:Y:S01]  /*00d0*/  ISETP.GE.U32.AND P1, PT, R7.reuse, 0x4, PT ;  /* 0x000000040700780c */ /* 0x040fe20003f26070 */
[----:B------:R-:W-:Y:S01]  /*00e0*/  BSSY.RECONVERGENT B0, `(.L_x_22) ;  /* 0x0000028000007945 */ /* 0x000fe20003800200 */
[C---:B------:R-:W-:Y:S01]  /*00f0*/  LOP3.LUT R0, R7.reuse, 0x3, RZ, 0xc0, !PT ;  /* 0x0000000307007812 */ /* 0x040fe200078ec0ff */
[----:B------:R-:W-:Y:S02]  /*0100*/  IMAD R12, R7, UR6, RZ ;  /* 0x00000006070c7c24 */ /* 0x000fe4000f8e02ff */
[----:B------:R-:W-:Y:S01]  /*0110*/  IMAD.MOV.U32 R13, RZ, RZ, RZ ;  /* 0x000000ffff0d7224 */ /* 0x000fe200078e00ff */
[----:B------:R-:W-:-:S07]  /*0120*/  ISETP.NE.AND P0, PT, R0, RZ, PT ;  /* 0x000000ff0000720c */ /* 0x000fce0003f05270 */
[----:B0-----:R-:W-:Y:S06]  /*0130*/  @!P1 BRA `(.L_x_23) ;  /* 0x0000000000889947 */ /* 0x001fec0003800000 */
[----:B------:R-:W0:Y:S01]  /*0140*/  LDC.64 R16, c[0x0][0x388] ;  /* 0x0000e200ff107b82 */ /* 0x000e220000000a00 */
[----:B------:R-:W-:-:S05]  /*0150*/  LOP3.LUT R13, R7, 0x7ffffffc, RZ, 0xc0, !PT ;  /* 0x7ffffffc070d7812 */ /* 0x000fca00078ec0ff */
[----:B------:R-:W-:Y:S02]  /*0160*/  IMAD.MOV R14, RZ, RZ, -R13 ;  /* 0x000000ffff0e7224 */ /* 0x000fe400078e0a0d */
[----:B------:R-:W1:Y:S01]  /*0170*/  LDC.64 R8, c[0x0][0x380] ;  /* 0x0000e000ff087b82 */ /* 0x000e620000000a00 */
[----:B0-----:R-:W-:-:S05]  /*0180*/  IADD3 R16, P2, PT, R16, 0x8, RZ ;  /* 0x0000000810107810 */ /* 0x001fca0007f5e0ff */
[----:B------:R-:W-:Y:S01]  /*0190*/  IMAD.X R19, RZ, RZ, R17, P2 ;  /* 0x000000ffff137224 */ /* 0x000fe200010e0611 */
[----:B------:R-:W-:Y:S02]  /*01a0*/  MOV R17, R12 ;  /* 0x0000000c00117202 */ /* 0x000fe40000000f00 */
[----:B-1----:R-:W-:-:S04]  /*01b0*/  IADD3 R6, P1, PT, R8, 0x8, RZ ;  /* 0x0000000808067810 */ /* 0x002fc80007f3e0ff */
[----:B------:R-:W-:-:S09]  /*01c0*/  IADD3.X R7, PT, PT, RZ, R9, RZ, P1, !PT ;  /* 0x00000009ff077210 */ /* 0x000fd20000ffe4ff */
.L_x_24:
[----:B------:R-:W-:Y:S01]  /*01d0*/  IMAD.WIDE R10, R17, 0x4, R6 ;  /* 0x00000004110a7825 */ /* 0x000fe200078e0206 */
[----:B------:R-:W-:-:S03]  /*01e0*/  MOV R8, R16 ;  /* 0x0000001000087202 */ /* 0x000fc60000000f00 */
[----:B------:R-:W-:Y:S01]  /*01f0*/  IMAD.MOV.U32 R9, RZ, RZ, R19 ;  /* 0x000000ffff097224 */ /* 0x000fe200078e0013 */
[----:B--2---:R-:W2:Y:S04]  /*0200*/  LDG.E R16, desc[UR4][R10.64+-0x8] ;  /* 0xfffff8040a107981 */ /* 0x004ea8000c1e1900 */
[----:B------:R-:W2:Y:S02]  /*0210*/  LDG.E R18, desc[UR4][R8.64+-0x8] ;  /* 0xfffff80408127981 */ /* 0x000ea4000c1e1900 */
[----:B--2--5:R-:W-:-:S05]  /*0220*/  FFMA R15, -R16, R18, R15 ;  /* 0x00000012100f7223 */ /* 0x024fca000000010f */
        /* <DEDUP_REMOVED lines=11> */
[----:B------:R-:W-:-:S04]  /*02e0*/  IADD3 R14, PT, PT, R14, 0x4, RZ ;  /* 0x000000040e0e7810 */ /* 0x000fc80007ffe0ff */
[----:B------:R-:W-:Y:S02]  /*02f0*/  ISETP.NE.AND P1, PT, R14, RZ, PT ;  /* 0x000000ff0e00720c */ /* 0x000fe40003f25270 */
[----:B------:R-:W-:Y:S01]  /*0300*/  IADD3 R17, PT, PT, R17, 0x4, RZ ;  /* 0x0000000411117810 */ /* 0x000fe20007ffe0ff */
[----:B0-----:R-:W-:-:S05]  /*0310*/  FFMA R15, -R16, R18, R21 ;  /* 0x00000012100f7223 */ /* 0x001fca0000000115 */
[----:B------:R2:W-:Y:S01]  /*0320*/  STG.E desc[UR4][R2.64], R15 ;  /* 0x0000000f02007986 */ /* 0x0005e2000c101904 */
[----:B------:R-:W-:-:S05]  /*0330*/  IADD3 R16, P2, PT, R8, 0x10, RZ ;  /* 0x0000001008107810 */ /* 0x000fca0007f5e0ff */
[----:B-1----:R-:W-:Y:S01]  /*0340*/  IMAD.X R19, RZ, RZ, R9, P2 ;  /* 0x000000ffff137224 */ /* 0x002fe200010e0609 */
[----:B------:R-:W-:Y:S07]  /*0350*/  @P1 BRA `(.L_x_24) ;  /* 0xfffffffc009c1947 */ /* 0x000fee000383ffff */
.L_x_23:
[----:B------:R-:W-:Y:S05]  /*0360*/  BSYNC.RECONVERGENT B0 ;  /* 0x0000000000007941 */ /* 0x000fea0003800200 */
.L_x_22:
[----:B------:R-:W-:Y:S05]  /*0370*/  @!P0 EXIT ;  /* 0x000000000000894d */ /* 0x000fea0003800000 */
[----:B------:R-:W0:Y:S01]  /*0380*/  LDC.64 R6, c[0x0][0x380] ;  /* 0x0000e000ff067b82 */ /* 0x000e220000000a00 */
[----:B------:R-:W-:Y:S01]  /*0390*/  IMAD.WIDE.U32 R4, R13, 0x4, R4 ;  /* 0x000000040d047825 */ /* 0x000fe200078e0004 */
[----:B------:R-:W-:-:S03]  /*03a0*/  IADD3 R0, PT, PT, -R0, RZ, RZ ;  /* 0x000000ff00007210 */ /* 0x000fc60007ffe1ff */
[----:B------:R-:W-:Y:S01]  /*03b0*/  IMAD.IADD R13, R12, 0x1, R13 ;  /* 0x000000010c0d7824 */ /* 0x000fe200078e020d */
[----:B------:R-:W-:Y:S01]  /*03c0*/  MOV R10, R4 ;  /* 0x00000004000a7202 */ /* 0x000fe20000000f00 */
[----:B------:R-:W-:-:S07]  /*03d0*/  IMAD.MOV.U32 R11, RZ, RZ, R5 ;  /* 0x000000ffff0b7224 */ /* 0x000fce00078e0005 */
.L_x_25:
[----:B0-----:R-:W-:Y:S01]  /*03e0*/  IMAD.WIDE R4, R13, 0x4, R6 ;  /* 0x000000040d047825 */ /* 0x001fe200078e0206 */
[----:B------:R-:W-:-:S03]  /*03f0*/  MOV R9, R11 ;  /* 0x0000000b00097202 */ /* 0x000fc60000000f00 */
[----:B------:R-:W-:Y:S02]  /*0400*/  IMAD.MOV.U32 R8, RZ, RZ, R10 ;  /* 0x000000ffff087224 */ /* 0x000fe400078e000a */
[----:B------:R-:W2:Y:S04]  /*0410*/  LDG.E R4, desc[UR4][R4.64] ;  /* 0x0000000404047981 */ /* 0x000ea8000c1e1900 */
[----:B------:R-:W2:Y:S01]  /*0420*/  LDG.E R8, desc[UR4][R8.64] ;  /* 0x0000000408087981 */ /* 0x000ea2000c1e1900 */
[----:B------:R-:W-:Y:S01]  /*0430*/  VIADD R0, R0, 0x1 ;  /* 0x0000000100007836 */ /* 0x000fe20000000000 */
[----:B------:R-:W-:Y:S02]  /*0440*/  IADD3 R10, P1, PT, R10, 0x4, RZ ;  /* 0x000000040a0a7810 */ /* 0x000fe40007f3e0ff */
[----:B------:R-:W-:-:S02]  /*0450*/  IADD3 R13, PT, PT, R13, 0x1, RZ ;  /* 0x000000010d0d7810 */ /* 0x000fc40007ffe0ff */
[----:B------:R-:W-:Y:S01]  /*0460*/  ISETP.NE.AND P0, PT, R0, RZ, PT ;  /* 0x000000ff0000720c */ /* 0x000fe20003f05270 */
[----:B------:R-:W-:Y:S02]  /*0470*/  IMAD.X R11, RZ, RZ, R11, P1 ;  /* 0x000000ffff0b7224 */ /* 0x000fe400008e060b */
[----:B-12--5:R-:W-:-:S05]  /*0480*/  FFMA R15, -R4, R8, R15 ;  /* 0x00000008040f7223 */ /* 0x026fca000000010f */
[----:B------:R1:W-:Y:S05]  /*0490*/  STG.E desc[UR4][R2.64], R15 ;  /* 0x0000000f02007986 */ /* 0x0003ea000c101904 */
[----:B------:R-:W-:Y:S05]  /*04a0*/  @P0 BRA `(.L_x_25) ;  /* 0xfffffffc00cc0947 */ /* 0x000fea000383ffff */
[----:B------:R-:W-:Y:S05]  /*04b0*/  EXIT ;  /* 0x000000000000794d */ /* 0x000fea0003800000 */
.L_x_26:
        /* <DEDUP_REMOVED lines=12> */
.L_x_50:


//--------------------- .text._Z22normalize_and_subtractPfii --------------------------
	.section	.text._Z22normalize_and_subtractPfii,"ax",@progbits
	.align	128
        .global         _Z22normalize_and_subtractPfii
        .type           _Z22normalize_and_subtractPfii,@function
        .size           _Z22normalize_and_subtractPfii,(.L_x_48 - _Z22normalize_and_subtractPfii)
        .other          _Z22normalize_and_subtractPfii,@"STO_CUDA_ENTRY STV_DEFAULT"
_Z22normalize_and_subtractPfii:
.text._Z22normalize_and_subtractPfii:
[----:B------:R-:W-:Y:S01]  /*0000*/  LDC R1, c[0x0][0x37c] ;  /* 0x0000df00ff017b82 */ /* 0x000fe20000000800 */
[----:B------:R-:W0:Y:S07]  /*0010*/  S2R R3, SR_TID.X ;  /* 0x0000000000037919 */ /* 0x000e2e0000002100 */
[----:B------:R-:W0:Y:S01]  /*0020*/  S2UR UR4, SR_CTAID.X ;  /* 0x00000000000479c3 */ /* 0x000e220000002500 */
[----:B------:R-:W1:Y:S07]  /*0030*/  LDCU UR6, c[0x0][0x388] ;  /* 0x00007100ff0677ac */ /* 0x000e6e0008000800 */
[----:B------:R-:W0:Y:S08]  /*0040*/  LDC R4, c[0x0][0x360] ;  /* 0x0000d800ff047b82 */ /* 0x000e300000000800 */
[----:B------:R-:W2:Y:S01]  /*0050*/  LDC.64 R8, c[0x0][0x388] ;  /* 0x0000e200ff087b82 */ /* 0x000ea20000000a00 */
[----:B0-----:R-:W-:-:S05]  /*0060*/  IMAD R4, R4, UR4, R3 ;  /* 0x0000000404047c24 */ /* 0x001fca000f8e0203 */
[----:B--2---:R-:W-:-:S04]  /*0070*/  ISETP.GE.AND P0, PT, R4, R9, PT ;  /* 0x000000090400720c */ /* 0x004fc80003f06270 */
[----:B------:R-:W-:-:S13]  /*0080*/  ISETP.LE.OR P0, PT, R4, R8, P0 ;  /* 0x000000080400720c */ /* 0x000fda0000703670 */
[----:B-1----:R-:W-:Y:S05]  /*0090*/  @P0 EXIT ;  /* 0x000000000000094d */ /* 0x002fea0003800000 */
[----:B------:R-:W0:Y:S01]  /*00a0*/  LDC.64 R6, c[0x0][0x380] ;  /* 0x0000e000ff067b82 */ /* 0x000e220000000a00 */
[----:B------:R-:W1:Y:S01]  /*00b0*/  LDCU.64 UR8, c[0x0][0x358] ;  /* 0x00006b00ff0877ac */ /* 0x000e620008000a00 */
[--C-:B------:R-:W-:Y:S02]  /*00c0*/  IMAD R3, R9, R8, R8.reuse ;  /* 0x0000000809037224 */ /* 0x100fe400078e0208 */
[----:B------:R-:W-:Y:S02]  /*00d0*/  IMAD R8, R4, R9, R8 ;  /* 0x0000000904087224 */ /* 0x000fe400078e0208 */
[----:B0-----:R-:W-:-:S06]  /*00e0*/  IMAD.WIDE R2, R3, 0x4, R6 ;  /* 0x0000000403027825 */ /* 0x001fcc00078e0206 */
[----:B-1----:R-:W2:Y:S01]  /*00f0*/  LDG.E R3, desc[UR8][R2.64] ;  /* 0x0000000802037981 */ /* 0x002ea2000c1e1900 */
[----:B------:R-:W-:-:S05]  /*0100*/  IMAD.WIDE R6, R8, 0x4, R6 ;  /* 0x0000000408067825 */ /* 0x000fca00078e0206 */
[----:B------:R-:W3:Y:S01]  /*0110*/  LDG.E R0, desc[UR8][R6.64] ;  /* 0x0000000806007981 */ /* 0x000ee2000c1e1900 */
[----:B------:R-:W-:Y:S01]  /*0120*/  BSSY.RECONVERGENT B0, `(.L_x_27) ;  /* 0x000000c000007945 */ /* 0x000fe20003800200 */
[----:B--2---:R-:W0:Y:S08]  /*0130*/  MUFU.RCP R10, R3 ;  /* 0x00000003000a7308 */ /* 0x004e300000001000 */
[----:B---3--:R-:W1:Y:S01]  /*0140*/  FCHK P0, R0, R3 ;  /* 0x0000000300007302 */ /* 0x008e620000000000 */
[----:B0-----:R-:W-:-:S04]  /*0150*/  FFMA R5, -R3, R10, 1 ;  /* 0x3f80000003057423 */ /* 0x001fc8000000010a */
[----:B------:R-:W-:-:S04]  /*0160*/  FFMA R5, R10, R5, R10 ;  /* 0x000000050a057223 */ /* 0x000fc8000000000a */
[----:B------:R-:W-:-:S04]  /*0170*/  FFMA R10, R0, R5, RZ ;  /* 0x00000005000a7223 */ /* 0x000fc800000000ff */
[----:B------:R-:W-:-:S04]  /*0180*/  FFMA R9, -R3, R10, R0 ;  /* 0x0000000a03097223 */ /* 0x000fc80000000100 */
[----:B------:R-:W-:Y:S01]  /*0190*/  FFMA R5, R5, R9, R10 ;  /* 0x0000000905057223 */ /* 0x000fe2000000000a */
[----:B-1----:R-:W-:Y:S06]  /*01a0*/  @!P0 BRA `(.L_x_28) ;  /* 0x00000000000c8947 */ /* 0x002fec0003800000 */
[----:B------:R-:W-:-:S07]  /*01b0*/  MOV R2, 0x1d0 ;  /* 0x000001d000027802 */ /* 0x000fce0000000f00 */
[----:B------:R-:W-:Y:S05]  /*01c0*/  CALL.REL.NOINC `($__internal_1_$__cuda_sm3x_div_rn_noftz_f32_slowpath) ;  /* 0x0000000400f07944 */ /* 0x000fea0003c00000 */
[----:B------:R-:W-:-:S07]  /*01d0*/  IMAD.MOV.U32 R5, RZ, RZ, R0 ;  /* 0x000000ffff057224 */ /* 0x000fce00078e0000 */
.L_x_28:
[----:B------:R-:W-:Y:S05]  /*01e0*/  BSYNC.RECONVERGENT B0 ;  /* 0x0000000000007941 */ /* 0x000fea0003800200 */
.L_x_27:
[----:B------:R-:W0:Y:S01]  /*01f0*/  LDC.64 R2, c[0x0][0x388] ;  /* 0x0000e200ff027b82 */ /* 0x000e220000000a00 */
[----:B------:R1:W-:Y:S01]  /*0200*/  STG.E desc[UR8][R6.64], R5 ;  /* 0x0000000506007986 */ /* 0x0003e2000c101908 */
[----:B0-----:R-:W-:-:S05]  /*0210*/  VIADD R10, R2, 0x1 ;  /* 0x00000001020a7836 */ /* 0x001fca0000000000 */
[----:B------:R-:W-:-:S13]  /*0220*/  ISETP.GE.AND P0, PT, R10, R3, PT ;  /* 0x000000030a00720c */ /* 0x000fda0003f06270 */
[----:B-1----:R-:W-:Y:S05]  /*0230*/  @P0 EXIT ;  /* 0x000000000000094d */ /* 0x002fea0003800000 */
[----:B------:R-:W-:Y:S02]  /*0240*/  IADD3 R6, PT, PT, R3, -0x2, -R2 ;  /* 0xfffffffe03067810 */ /* 0x000fe40007ffe802 */
[----:B------:R-:W-:Y:S02]  /*0250*/  LOP3.LUT R0, RZ, R2, RZ, 0x33, !PT ;  /* 0x00000002ff007212 */ /* 0x000fe400078e33ff */
[----:B------:R-:W-:Y:S01]  /*0260*/  ISETP.GE.U32.AND P0, PT, R6, 0x7, PT ;  /* 0x000000070600780c */ /* 0x000fe20003f06070 */
[----:B------:R-:W-:Y:S01]  /*0270*/  IMAD.MOV.U32 R6, RZ, RZ, R10 ;  /* 0x000000ffff067224 */ /* 0x000fe200078e000a */
[----:B------:R-:W-:-:S04]  /*0280*/  IADD3 R0, PT, PT, R0, R3, RZ ;  /* 0x0000000300007210 */ /* 0x000fc80007ffe0ff */
[----:B------:R-:W-:-:S07]  /*0290*/  LOP3.LUT R16, R0, 0x7, RZ, 0xc0, !PT ;  /* 0x0000000700107812 */ /* 0x000fce00078ec0ff */
[----:B------:R-:W-:Y:S05]  /*02a0*/  @!P0 BRA `(.L_x_29) ;  /* 0x0000000000d08947 */ /* 0x000fea0003800000 */
[----:B------:R-:W0:Y:S01]  /*02b0*/  LDCU.64 UR4, c[0x0][0x380] ;  /* 0x00007000ff0477ac */ /* 0x000e220008000a00 */
[----:B------:R-:W-:Y:S01]  /*02c0*/  IMAD R15, R3, R2, R2 ;  /* 0x00000002030f7224 */ /* 0x000fe200078e0202 */
[----:B------:R-:W-:Y:S01]  /*02d0*/  LOP3.LUT R12, R0, 0xfffffff8, RZ, 0xc0, !PT ;  /* 0xfffffff8000c7812 */ /* 0x000fe200078ec0ff */
[----:B------:R-:W-:-:S03]  /*02e0*/  VIADD R13, R8, 0x1 ;  /* 0x00000001080d7836 */ /* 0x000fc60000000000 */
[----:B------:R-:W-:Y:S01]  /*02f0*/  IADD3 R15, PT, PT, R15, 0x1, RZ ;  /* 0x000000010f0f7810 */ /* 0x000fe20007ffe0ff */
[----:B------:R-:W-:Y:S01]  /*0300*/  IMAD.MOV R12, RZ, RZ, -R12 ;  /* 0x000000ffff0c7224 */ /* 0x000fe200078e0a0c */
[----:B0-----:R-:W-:-:S04]  /*0310*/  UIADD3 UR4, UP0, UPT, UR4, 0x10, URZ ;  /* 0x0000001004047890 */ /* 0x001fc8000ff1e0ff */
[----:B------:R-:W-:Y:S02]  /*0320*/  UIADD3.X UR5, UPT, UPT, URZ, UR5, URZ, UP0, !UPT ;  /* 0x00000005ff057290 */ /* 0x000fe400087fe4ff */
[----:B------:R-:W-:-:S04]  /*0330*/  IMAD.U32 R6, RZ, RZ, UR4 ;  /* 0x00000004ff067e24 */ /* 0x000fc8000f8e00ff */
[----:B------:R-:W-:-:S07]  /*0340*/  MOV R7, UR5 ;  /* 0x0000000500077c02 */ /* 0x000fce0008000f00 */
.L_x_30:
[----:B------:R-:W-:-:S04]  /*0350*/  IMAD.WIDE R10, R15, 0x4, R6 ;  /* 0x000000040f0a7825 */ /* 0x000fc800078e0206 */
[----:B0-----:R-:W-:Y:S01]  /*0360*/  IMAD.WIDE R8, R13, 0x4, R6 ;  /* 0x000000040d087825 */ /* 0x001fe200078e0206 */
[----:B------:R-:W2:Y:S04]  /*0370*/  LDG.E R14, desc[UR8][R10.64+-0x10] ;  /* 0xfffff0080a0e7981 */ /* 0x000ea8000c1e1900 */
[----:B------:R-:W2:Y:S04]  /*0380*/  LDG.E R17, desc[UR8][R8.64+-0x10] ;  /* 0xfffff00808117981 */ /* 0x000ea8000c1e1900 */
[----:B------:R-:W3:Y:S04]  /*0390*/  LDG.E R19, desc[UR8][R8.64+-0xc] ;  /* 0xfffff40808137981 */ /* 0x000ee8000c1e1900 */
[----:B------:R-:W4:Y:S04]  /*03a0*/  LDG.E R21, desc[UR8][R8.64+-0x8] ;  /* 0xfffff80808157981 */ /* 0x000f28000c1e1900 */
[----:B------:R-:W5:Y:S01]  /*03b0*/  LDG.E R23, desc[UR8][R8.64+-0x4] ;  /* 0xfffffc0808177981 */ /* 0x000f62000c1e1900 */
[----:B--2---:R-:W-:-:S05]  /*03c0*/  FFMA R17, R14, -R5, R17 ;  /* 0x800000050e117223 */ /* 0x004fca0000000011 */
[----:B------:R0:W-:Y:S04]  /*03d0*/  STG.E desc[UR8][R8.64+-0x10], R17 ;  /* 0xfffff01108007986 */ /* 0x0001e8000c101908 */
[----:B------:R-:W3:Y:S04]  /*03e0*/  LDG.E R14, desc[UR8][R10.64+-0xc] ;  /* 0xfffff4080a0e7981 */ /* 0x000ee8000c1e1900 */
[----:B0-----:R-:W2:Y:S01]  /*03f0*/  LDG.E R17, desc[UR8][R8.64] ;  /* 0x0000000808117981 */ /* 0x001ea2000c1e1900 */
[----:B---3--:R-:W-:-:S05]  /*0400*/  FFMA R19, R14, -R5, R19 ;  /* 0x800000050e137223 */ /* 0x008fca0000000013 */
[----:B------:R0:W-:Y:S04]  /*0410*/  STG.E desc[UR8][R8.64+-0xc], R19 ;  /* 0xfffff41308007986 */ /* 0x0001e8000c101908 */
[----:B------:R-:W4:Y:S04]  /*0420*/  LDG.E R14, desc[UR8][R10.64+-0x8] ;  /* 0xfffff8080a0e7981 */ /* 0x000f28000c1e1900 */
[----:B0-----:R-:W3:Y:S01]  /*0430*/  LDG.E R19, desc[UR8][R8.64+0x4] ;  /* 0x0000040808137981 */ /* 0x001ee2000c1e1900 */
[----:B----4-:R-:W-:-:S05]  /*0440*/  FFMA R21, R14, -R5, R21 ;  /* 0x800000050e157223 */ /* 0x010fca0000000015 */
[----:B------:R0:W-:Y:S04]  /*0450*/  STG.E desc[UR8][R8.64+-0x8], R21 ;  /* 0xfffff81508007986 */ /* 0x0001e8000c101908 */
[----:B------:R-:W5:Y:S04]  /*0460*/  LDG.E R14, desc[UR8][R10.64+-0x4] ;  /* 0xfffffc080a0e7981 */ /* 0x000f68000c1e1900 */
[----:B0-----:R-:W4:Y:S01]  /*0470*/  LDG.E R21, desc[UR8][R8.64+0x8] ;  /* 0x0000080808157981 */ /* 0x001f22000c1e1900 */
[----:B-----5:R-:W-:-:S05]  /*0480*/  FFMA R23, R14, -R5, R23 ;  /* 0x800000050e177223 */ /* 0x020fca0000000017 */
[----:B------:R0:W-:Y:S04]  /*0490*/  STG.E desc[UR8][R8.64+-0x4], R23 ;  /* 0xfffffc1708007986 */ /* 0x0001e8000c101908 */
[----:B------:R-:W2:Y:S04]  /*04a0*/  LDG.E R14, desc[UR8][R10.64] ;  /* 0x000000080a0e7981 */ /* 0x000ea8000c1e1900 */
[----:B0-----:R-:W5:Y:S01]  /*04b0*/  LDG.E R23, desc[UR8][R8.64+0xc] ;  /* 0x00000c0808177981 */ /* 0x001f62000c1e1900 */
[----:B--2---:R-:W-:-:S05]  /*04c0*/  FFMA R17, R14, -R5, R17 ;  /* 0x800000050e117223 */ /* 0x004fca0000000011 */
[----:B------:R0:W-:Y:S04]  /*04d0*/  STG.E desc[UR8][R8.64], R17 ;  /* 0x0000001108007986 */ /* 0x0001e8000c101908 */
[----:B------:R-:W3:Y:S02]  /*04e0*/  LDG.E R14, desc[UR8][R10.64+0x4] ;  /* 0x000004080a0e7981 */ /* 0x000ee4000c1e1900 */
[----:B---3--:R-:W-:-:S05]  /*04f0*/  FFMA R19, R14, -R5, R19 ;  /* 0x800000050e137223 */ /* 0x008fca0000000013 */
[----:B------:R0:W-:Y:S04]  /*0500*/  STG.E desc[UR8][R8.64+0x4], R19 ;  /* 0x0000041308007986 */ /* 0x0001e8000c101908 */
[----:B------:R-:W4:Y:S02]  /*0510*/  LDG.E R14, desc[UR8][R10.64+0x8] ;  /* 0x000008080a0e7981 */ /* 0x000f24000c1e1900 */
[----:B----4-:R-:W-:-:S05]  /*0520*/  FFMA R21, R14, -R5, R21 ;  /* 0x800000050e157223 */ /* 0x010fca0000000015 */
[----:B------:R0:W-:Y:S04]  /*0530*/  STG.E desc[UR8][R8.64+0x8], R21 ;  /* 0x0000081508007986 */ /* 0x0001e8000c101908 */
[----:B------:R-:W5:Y:S01]  /*0540*/  LDG.E R14, desc[UR8][R10.64+0xc] ;  /* 0x00000c080a0e7981 */ /* 0x000f62000c1e1900 */
[----:B------:R-:W-:-:S05]  /*0550*/  VIADD R12, R12, 0x8 ;  /* 0x000000080c0c7836 */ /* 0x000fca0000000000 */
[----:B------:R-:W-:Y:S01]  /*0560*/  ISETP.NE.AND P0, PT, R12, RZ, PT ;  /* 0x000000ff0c00720c */ /* 0x000fe20003f05270 */
[----:B------:R-:W-:Y:S01]  /*0570*/  UIADD3 UR6, UPT, UPT, UR6, 0x8, URZ ;  /* 0x0000000806067890 */ /* 0x000fe2000fffe0ff */
[----:B------:R-:W-:Y:S01]  /*0580*/  VIADD R15, R15, 0x8 ;  /* 0x000000080f0f7836 */ /* 0x000fe20000000000 */
[----:B------:R-:W-:Y:S01]  /*0590*/  IADD3 R13, PT, PT, R13, 0x8, RZ ;  /* 0x000000080d0d7810 */ /* 0x000fe20007ffe0ff */
[----:B-----5:R-:W-:-:S05]  /*05a0*/  FFMA R23, R14, -R5, R23 ;  /* 0x800000050e177223 */ /* 0x020fca0000000017 */
[----:B------:R0:W-:Y:S04]  /*05b0*/  STG.E desc[UR8][R8.64+0xc], R23 ;  /* 0x00000c1708007986 */ /* 0x0001e8000c101908 */
[----:B------:R-:W-:Y:S05]  /*05c0*/  @P0 BRA `(.L_x_30) ;  /* 0xfffffffc00600947 */ /* 0x000fea000383ffff */
[----:B------:R-:W-:-:S06]  /*05d0*/  UIADD3 UR4, UPT, UPT, UR6, 0x1, URZ ;  /* 0x0000000106047890 */ /* 0x000fcc000fffe0ff */
[----:B------:R-:W-:-:S07]  /*05e0*/  IMAD.U32 R6, RZ, RZ, UR4 ;  /* 0x00000004ff067e24 */ /* 0x000fce000f8e00ff */
.L_x_29:
[----:B------:R-:W-:-:S13]  /*05f0*/  ISETP.NE.AND P0, PT, R16, RZ, PT ;  /* 0x000000ff1000720c */ /* 0x000fda0003f05270 */
[----:B------:R-:W-:Y:S05]  /*0600*/  @!P0 EXIT ;  /* 0x000000000000894d */ /* 0x000fea0003800000 */
[----:B------:R-:W-:Y:S02]  /*0610*/  ISETP.GE.U32.AND P0, PT, R16, 0x4, PT ;  /* 0x000000041000780c */ /* 0x000fe40003f06070 */
[----:B------:R-:W-:-:S04]  /*0620*/  LOP3.LUT R14, R0, 0x3, RZ, 0xc0, !PT ;  /* 0x00000003000e7812 */ /* 0x000fc800078ec0ff */
[----:B------:R-:W-:-:S07]  /*0630*/  ISETP.NE.AND P1, PT, R14, RZ, PT ;  /* 0x000000ff0e00720c */ /* 0x000fce0003f25270 */
[----:B------:R-:W-:Y:S06]  /*0640*/  @!P0 BRA `(.L_x_31) ;  /* 0x0000000000588947 */ /* 0x000fec0003800000 */
[----:B------:R-:W1:Y:S01]  /*0650*/  LDC.64 R10, c[0x0][0x380] ;  /* 0x0000e000ff0a7b82 */ /* 0x000e620000000a00 */
[--C-:B0-----:R-:W-:Y:S02]  /*0660*/  IMAD R9, R3, R2, R6.reuse ;  /* 0x0000000203097224 */ /* 0x101fe400078e0206 */
[----:B------:R-:W-:Y:S02]  /*0670*/  IMAD R7, R4, R3, R6 ;  /* 0x0000000304077224 */ /* 0x000fe400078e0206 */
[----:B-1----:R-:W-:-:S04]  /*0680*/  IMAD.WIDE R8, R9, 0x4, R10 ;  /* 0x0000000409087825 */ /* 0x002fc800078e020a */
[----:B------:R-:W-:Y:S01]  /*0690*/  IMAD.WIDE R10, R7, 0x4, R10 ;  /* 0x00000004070a7825 */ /* 0x000fe200078e020a */
[----:B------:R-:W2:Y:S04]  /*06a0*/  LDG.E R12, desc[UR8][R8.64] ;  /* 0x00000008080c7981 */ /* 0x000ea8000c1e1900 */
[----:B------:R-:W2:Y:S04]  /*06b0*/  LDG.E R7, desc[UR8][R10.64] ;  /* 0x000000080a077981 */ /* 0x000ea8000c1e1900 */
[----:B------:R-:W3:Y:S04]  /*06c0*/  LDG.E R13, desc[UR8][R10.64+0x4] ;  /* 0x000004080a0d7981 */ /* 0x000ee8000c1e1900 */
[----:B------:R-:W4:Y:S04]  /*06d0*/  LDG.E R15, desc[UR8][R10.64+0x8] ;  /* 0x000008080a0f7981 */ /* 0x000f28000c1e1900 */
[----:B------:R-:W5:Y:S01]  /*06e0*/  LDG.E R17, desc[UR8][R10.64+0xc] ;  /* 0x00000c080a117981 */ /* 0x000f62000c1e1900 */
        /* <DEDUP_REMOVED lines=9> */
[----:B------:R-:W-:Y:S02]  /*0780*/  VIADD R6, R6, 0x4 ;  /* 0x0000000406067836 */ /* 0x000fe40000000000 */
[----:B-----5:R-:W-:-:S05]  /*0790*/  FFMA R17, R12, -R5, R17 ;  /* 0x800000050c117223 */ /* 0x020fca0000000011 */
[----:B------:R1:W-:Y:S02]  /*07a0*/  STG.E desc[UR8][R10.64+0xc], R17 ;  /* 0x00000c110a007986 */ /* 0x0003e4000c101908 */
.L_x_31:
[----:B------:R-:W-:Y:S05]  /*07b0*/  @!P1 EXIT ;  /* 0x000000000000994d */ /* 0x000fea0003800000 */
[----:B------:R-:W-:Y:S02]  /*07c0*/  ISETP.NE.AND P0, PT, R14, 0x1, PT ;  /* 0x000000010e00780c */ /* 0x000fe40003f05270 */
[----:B------:R-:W-:-:S04]  /*07d0*/  LOP3.LUT R0, R0, 0x1, RZ, 0xc0, !PT ;  /* 0x0000000100007812 */ /* 0x000fc800078ec0ff */
[----:B------:R-:W-:-:S07]  /*07e0*/  ISETP.NE.U32.AND P1, PT, R0, 0x1, PT ;  /* 0x000000010000780c */ /* 0x000fce0003f25070 */
[----:B------:R-:W-:Y:S06]  /*07f0*/  @!P0 BRA `(.L_x_32) ;  /* 0x0000000000388947 */ /* 0x000fec0003800000 */
[----:B0-----:R-:W0:Y:S01]  /*0800*/  LDC.64 R8, c[0x0][0x380] ;  /* 0x0000e000ff087b82 */ /* 0x001e220000000a00 */
[--C-:B-1----:R-:W-:Y:S02]  /*0810*/  IMAD R11, R3, R2, R6.reuse ;  /* 0x00000002030b7224 */ /* 0x102fe400078e0206 */
[----:B------:R-:W-:Y:S02]  /*0820*/  IMAD R7, R4, R3, R6 ;  /* 0x0000000304077224 */ /* 0x000fe400078e0206 */
[----:B0-----:R-:W-:-:S04]  /*0830*/  IMAD.WIDE R10, R11, 0x4, R8 ;  /* 0x000000040b0a7825 */ /* 0x001fc800078e0208 */
[----:B------:R-:W-:Y:S01]  /*0840*/  IMAD.WIDE R8, R7, 0x4, R8 ;  /* 0x0000000407087825 */ /* 0x000fe200078e0208 */
[----:B------:R-:W2:Y:S04]  /*0850*/  LDG.E R0, desc[UR8][R10.64] ;  /* 0x000000080a007981 */ /* 0x000ea8000c1e1900 */
[----:B------:R-:W2:Y:S04]  /*0860*/  LDG.E R7, desc[UR8][R8.64] ;  /* 0x0000000808077981 */ /* 0x000ea8000c1e1900 */
[----:B------:R-:W3:Y:S01]  /*0870*/  LDG.E R13, desc[UR8][R8.64+0x4] ;  /* 0x00000408080d7981 */ /* 0x000ee2000c1e1900 */
[----:B--2---:R-:W-:-:S05]  /*0880*/  FFMA R7, R0, -R5, R7 ;  /* 0x8000000500077223 */ /* 0x004fca0000000007 */
[----:B------:R2:W-:Y:S04]  /*0890*/  STG.E desc[UR8][R8.64], R7 ;  /* 0x0000000708007986 */ /* 0x0005e8000c101908 */
[----:B------:R-:W3:Y:S01]  /*08a0*/  LDG.E R0, desc[UR8][R10.64+0x4] ;  /* 0x000004080a007981 */ /* 0x000ee2000c1e1900 */
[----:B------:R-:W-:Y:S01]  /*08b0*/  IADD3 R6, PT, PT, R6, 0x2, RZ ;  /* 0x0000000206067810 */ /* 0x000fe20007ffe0ff */
[----:B---3--:R-:W-:-:S05]  /*08c0*/  FFMA R13, R0, -R5, R13 ;  /* 0x80000005000d7223 */ /* 0x008fca000000000d */
[----:B------:R2:W-:Y:S02]  /*08d0*/  STG.E desc[UR8][R8.64+0x4], R13 ;  /* 0x0000040d08007986 */ /* 0x0005e4000c101908 */
.L_x_32:
[----:B------:R-:W-:Y:S05]  /*08e0*/  @P1 EXIT ;  /* 0x000000000000194d */ /* 0x000fea0003800000 */
[----:B0-2---:R-:W0:Y:S01]  /*08f0*/  LDC.64 R8, c[0x0][0x380] ;  /* 0x0000e000ff087b82 */ /* 0x005e220000000a00 */
[--C-:B-1----:R-:W-:Y:S02]  /*0900*/  IMAD R7, R3, R2, R6.reuse ;  /* 0x0000000203077224 */ /* 0x102fe400078e0206 */
[----:B------:R-:W-:Y:S02]  /*0910*/  IMAD R11, R4, R3, R6 ;  /* 0x00000003040b7224 */ /* 0x000fe400078e0206 */
[----:B0-----:R-:W-:-:S04]  /*0920*/  IMAD.WIDE R2, R7, 0x4, R8 ;  /* 0x0000000407027825 */ /* 0x001fc800078e0208 */
[----:B------:R-:W-:Y:S02]  /*0930*/  IMAD.WIDE R6, R11, 0x4, R8 ;  /* 0x000000040b067825 */ /* 0x000fe400078e0208 */
[----:B------:R-:W2:Y:S04]  /*0940*/  LDG.E R2, desc[UR8][R2.64] ;  /* 0x0000000802027981 */ /* 0x000ea8000c1e1900 */
[----:B------:R-:W2:Y:S02]  /*0950*/  LDG.E R9, desc[UR8][R6.64] ;  /* 0x0000000806097981 */ /* 0x000ea4000c1e1900 */
[----:B--2---:R-:W-:-:S05]  /*0960*/  FFMA R9, R2, -R5, R9 ;  /* 0x8000000502097223 */ /* 0x004fca0000000009 */
[----:B------:R-:W-:Y:S01]  /*0970*/  STG.E desc[UR8][R6.64], R9 ;  /* 0x0000000906007986 */ /* 0x000fe2000c101908 */
[----:B------:R-:W-:Y:S05]  /*0980*/  EXIT ;  /* 0x000000000000794d */ /* 0x000fea0003800000 */
        .weak           $__internal_1_$__cuda_sm3x_div_rn_noftz_f32_slowpath
        .type           $__internal_1_$__cuda_sm3x_div_rn_noftz_f32_slowpath,@function
        .size           $__internal_1_$__cuda_sm3x_div_rn_noftz_f32_slowpath,(.L_x_48 - $__internal_1_$__cuda_sm3x_div_rn_noftz_f32_slowpath)
$__internal_1_$__cuda_sm3x_div_rn_noftz_f32_slowpath:
[--C-:B------:R-:W-:Y:S01]  /*0990*/  SHF.R.U32.HI R9, RZ, 0x17, R3.reuse ;  /* 0x00000017ff097819 */ /* 0x100fe20000011603 */
[----:B------:R-:W-:Y:S01]  /*09a0*/  BSSY.RECONVERGENT B1, `(.L_x_33) ;  /* 0x0000064000017945 */ /* 0x000fe20003800200 */
[----:B------:R-:W-:Y:S01]  /*09b0*/  SHF.R.U32.HI R5, RZ, 0x17, R0 ;  /* 0x00000017ff057819 */ /* 0x000fe20000011600 */
[----:B------:R-:W-:Y:S01]  /*09c0*/  IMAD.MOV.U32 R12, RZ, RZ, R3 ;  /* 0x000000ffff0c7224 */ /* 0x000fe200078e0003 */
[----:B------:R-:W-:Y:S02]  /*09d0*/  LOP3.LUT R9, R9, 0xff, RZ, 0xc0, !PT ;  /* 0x000000ff09097812 */ /* 0x000fe400078ec0ff */
[----:B------:R-:W-:Y:S02]  /*09e0*/  LOP3.LUT R10, R5, 0xff, RZ, 0xc0, !PT ;  /* 0x000000ff050a7812 */ /* 0x000fe400078ec0ff */
[----:B------:R-:W-:Y:S01]  /*09f0*/  MOV R11, R0 ;  /* 0x00000000000b7202 */ /* 0x000fe20000000f00 */
[----:B------:R-:W-:Y:S02]  /*0a00*/  VIADD R14, R9, 0xffffffff ;  /* 0xffffffff090e7836 */ /* 0x000fe40000000000 */
[----:B------:R-:W-:-:S03]  /*0a10*/  VIADD R13, R10, 0xffffffff ;  /* 0xffffffff0a0d7836 */ /* 0x000fc60000000000 */
[----:B------:R-:W-:-:S04]  /*0a20*/  ISETP.GT.U32.AND P0, PT, R14, 0xfd, PT ;  /* 0x000000fd0e00780c */ /* 0x000fc80003f04070 */
[----:B------:R-:W-:-:S13]  /*0a30*/  ISETP.GT.U32.OR P0, PT, R13, 0xfd, P0 ;  /* 0x000000fd0d00780c */ /* 0x000fda0000704470 */
[----:B------:R-:W-:Y:S01]  /*0a40*/  @!P0 IMAD.MOV.U32 R5, RZ, RZ, RZ ;  /* 0x000000ffff058224 */ /* 0x000fe200078e00ff */
[----:B------:R-:W-:Y:S06]  /*0a50*/  @!P0 BRA `(.L_x_34) ;  /* 0x00000000005c8947 */ /* 0x000fec0003800000 */
[----:B------:R-:W-:Y:S02]  /*0a60*/  FSETP.GTU.FTZ.AND P0, PT, |R0|, +INF , PT ;  /* 0x7f8000000000780b */ /* 0x000fe40003f1c200 */
        /* <DEDUP_REMOVED lines=20> */
[----:B------:R-:W-:Y:S02]  /*0bb0*/  @!P1 FFMA R12, R3, 1.84467440737095516160e+19, RZ ;  /* 0x5f800000030c9823 */ /* 0x000fe400000000ff */
[----:B------:R-:W-:-:S07]  /*0bc0*/  @!P1 IADD3 R5, PT, PT, R5, 0x40, RZ ;  /* 0x0000004005059810 */ /* 0x000fce0007ffe0ff */
.L_x_34:
[----:B------:R-:W-:Y:S01]  /*0bd0*/  LEA R3, R9, 0xc0800000, 0x17 ;  /* 0xc080000009037811 */ /* 0x000fe200078eb8ff */
[----:B------:R-:W-:Y:S01]  /*0be0*/  BSSY.RECONVERGENT B2, `(.L_x_39) ;  /* 0x0000036000027945 */ /* 0x000fe20003800200 */
[----:B------:R-:W-:-:S03]  /*0bf0*/  IADD3 R10, PT, PT, R10, -0x7f, RZ ;  /* 0xffffff810a0a7810 */ /* 0x000fc60007ffe0ff */
[----:B------:R-:W-:Y:S02]  /*0c00*/  IMAD.IADD R3, R12, 0x1, -R3 ;  /* 0x000000010c037824 */ /* 0x000fe400078e0a03 */
[C---:B------:R-:W-:Y:S01]  /*0c10*/  IMAD R0, R10.reuse, -0x800000, R11 ;  /* 0xff8000000a007824 */ /* 0x040fe200078e020b */
[----:B------:R-:W-:Y:S01]  /*0c20*/  IADD3 R10, PT, PT, R10, 0x7f, -R9 ;  /* 0x0000007f0a0a7810 */ /* 0x000fe20007ffe809 */
[----:B------:R-:W0:Y:S01]  /*0c30*/  MUFU.RCP R12, R3 ;  /* 0x00000003000c7308 */ /* 0x000e220000001000 */
[----:B------:R-:W-:-:S03]  /*0c40*/  FADD.FTZ R13, -R3, -RZ ;  /* 0x800000ff030d7221 */ /* 0x000fc60000010100 */
        /* <DEDUP_REMOVED lines=9> */
[----:B------:R-:W-:-:S04]  /*0ce0*/  LOP3.LUT R3, R3, 0xff, RZ, 0xc0, !PT ;  /* 0x000000ff03037812 */ /* 0x000fc800078ec0ff */
[----:B------:R-:W-:-:S05]  /*0cf0*/  IADD3 R9, PT, PT, R3, R10, RZ ;  /* 0x0000000a03097210 */ /* 0x000fca0007ffe0ff */
[----:B------:R-:W-:-:S05]  /*0d00*/  VIADD R3, R9, 0xffffffff ;  /* 0xffffffff09037836 */ /* 0x000fca0000000000 */
        /* <DEDUP_REMOVED lines=10> */
[CCC-:B------:R-:W-:Y:S01]  /*0db0*/  FFMA.RM R10, R14.reuse, R12.reuse, R11.reuse ;  /* 0x0000000c0e0a7223 */ /* 0x1c0fe2000000400b */
[C---:B------:R-:W-:Y:S02]  /*0dc0*/  ISETP.NE.AND P2, PT, R9.reuse, RZ, PT ;  /* 0x000000ff0900720c */ /* 0x040fe40003f45270 */
[----:B------:R-:W-:Y:S02]  /*0dd0*/  ISETP.NE.AND P1, PT, R9, RZ, PT ;  /* 0x000000ff0900720c */ /* 0x000fe40003f25270 */
[----:B------:R-:W-:Y:S01]  /*0de0*/  LOP3.LUT R5, R3, 0x7fffff, RZ, 0xc0, !PT ;  /* 0x007fffff03057812 */ /* 0x000fe200078ec0ff */
[----:B------:R-:W-:Y:S01]  /*0df0*/  FFMA.RP R3, R14, R12, R11 ;  /* 0x0000000c0e037223 */ /* 0x000fe2000000800b */
[----:B------:R-:W-:Y:S01]  /*0e00*/  IADD3 R12, PT, PT, R9, 0x20, RZ ;  /* 0x00000020090c7810 */ /* 0x000fe20007ffe0ff */
        /* <DEDUP_REMOVED lines=11> */
[----:B------:R-:W-:-:S04]  /*0ec0*/  LOP3.LUT R3, R3, R10, RZ, 0xc0, !PT ;  /* 0x0000000a03037212 */ /* 0x000fc800078ec0ff */
[----:B------:R-:W-:-:S04]  /*0ed0*/  IADD3 R3, PT, PT, R12, R3, RZ ;  /* 0x000000030c037210 */ /* 0x000fc80007ffe0ff */
[----:B------:R-:W-:Y:S01]  /*0ee0*/  LOP3.LUT R0, R3, R0, RZ, 0xfc, !PT ;  /* 0x0000000003007212 */ /* 0x000fe200078efcff */
[----:B------:R-:W-:Y:S06]  /*0ef0*/  BRA `(.L_x_42) ;  /* 0x0000000000107947 */ /* 0x000fec0003800000 */
.L_x_41:
[----:B------:R-:W-:-:S04]  /*0f00*/  LOP3.LUT R0, R0, 0x80000000, RZ, 0xc0, !PT ;  /* 0x8000000000007812 */ /* 0x000fc800078ec0ff */
[----:B------:R-:W-:Y:S01]  /*0f10*/  LOP3.LUT R0, R0, 0x7f800000, RZ, 0xfc, !PT ;  /* 0x7f80000000007812 */ /* 0x000fe200078efcff */
[----:B------:R-:W-:Y:S06]  /*0f20*/  BRA `(.L_x_42) ;  /* 0x0000000000047947 */ /* 0x000fec0003800000 */
.L_x_40:
[----:B------:R-:W-:-:S07]  /*0f30*/  IMAD R0, R10, 0x800000, R0 ;  /* 0x008000000a007824 */ /* 0x000fce00078e0200 */
.L_x_42:
[----:B------:R-:W-:Y:S05]  /*0f40*/  BSYNC.RECONVERGENT B2 ;  /* 0x0000000000027941 */ /* 0x000fea0003800200 */
.L_x_39:
[----:B------:R-:W-:Y:S05]  /*0f50*/  BRA `(.L_x_43) ;  /* 0x0000000000207947 */ /* 0x000fea0003800000 */
.L_x_38:
[----:B------:R-:W-:-:S04]  /*0f60*/  LOP3.LUT R0, R12, 0x80000000, R11, 0x48, !PT ;  /* 0x800000000c007812 */ /* 0x000fc800078e480b */
[----:B------:R-:W-:Y:S01]  /*0f70*/  LOP3.LUT R0, R0, 0x7f800000, RZ, 0xfc, !PT ;  /* 0x7f80000000007812 */ /* 0x000fe200078efcff */
[----:B------:R-:W-:Y:S06]  /*0f80*/  BRA `(.L_x_43) ;  /* 0x0000000000147947 */ /* 0x000fec0003800000 */
.L_x_37:
[----:B------:R-:W-:Y:S01]  /*0f90*/  LOP3.LUT R0, R12, 0x80000000, R11, 0x48, !PT ;  /* 0x800000000c007812 */ /* 0x000fe200078e480b */
[----:B------:R-:W-:Y:S06]  /*0fa0*/  BRA `(.L_x_43) ;  /* 0x00000000000c7947 */ /* 0x000fec0003800000 */
.L_x_36:
[----:B------:R-:W0:Y:S01]  /*0fb0*/  MUFU.RSQ R0, -QNAN ;  /* 0xffc0000000007908 */ /* 0x000e220000001400 */
[----:B------:R-:W-:Y:S05]  /*0fc0*/  BRA `(.L_x_43) ;  /* 0x0000000000047947 */ /* 0x000fea0003800000 */
.L_x_35:
[----:B------:R-:W-:-:S07]  /*0fd0*/  FADD.FTZ R0, R0, R3 ;  /* 0x0000000300007221 */ /* 0x000fce0000010000 */
.L_x_43:
[----:B------:R-:W-:Y:S05]  /*0fe0*/  BSYNC.RECONVERGENT B1 ;  /* 0x0000000000017941 */ /* 0x000fea0003800200 */
.L_x_33:
[----:B------:R-:W-:-:S04]  /*0ff0*/  HFMA2 R3, -RZ, RZ, 0, 0 ;  /* 0x00000000ff037431 */ /* 0x000fc800000001ff */
[----:B0-----:R-:W-:Y:S05]  /*1000*/  RET.REL.NODEC R2 `(_Z22normalize_and_subtractPfii) ;  /* 0xffffffec02fc7950 */ /* 0x001fea0003c3ffff */
.L_x_44:
        /* <DEDUP_REMOVED lines=15> */
.L_x_48:


//--------------------- .text._Z9swap_colsPfPiiii --------------------------
	.section	.text._Z9swap_colsPfPiiii,"ax",@progbits
	.align	128
        .global         _Z9swap_colsPfPiiii
        .type           _Z9swap_colsPfPiiii,@function
        .size           _Z9swap_colsPfPiiii,(.L_x_52 - _Z9swap_colsPfPiiii)
        .other          _Z9swap_colsPfPiiii,@"STO_CUDA_ENTRY STV_DEFAULT"
_Z9swap_colsPfPiiii:
.text._Z9swap_colsPfPiiii:
[----:B------:R-:W-:Y:S01]  /*0000*/  LDC R1, c[0x0][0x37c] ;  /* 0x0000df00ff017b82 */ /* 0x000fe20000000800 */
[----:B------:R-:W0:Y:S07]  /*0010*/  S2R R3, SR_TID.X ;  /* 0x0000000000037919 */ /* 0x000e2e0000002100 */
[----:B------:R-:W0:Y:S01]  /*0020*/  S2UR UR4, SR_CTAID.X ;  /* 0x00000000000479c3 */ /* 0x000e220000002500 */
[----:B------:R-:W1:Y:S07]  /*0030*/  LDCU UR6, c[0x0][0x398] ;  /* 0x00007300ff0677ac */ /* 0x000e6e0008000800 */
[----:B------:R-:W0:Y:S02]  /*0040*/  LDC R0, c[0x0][0x360] ;  /* 0x0000d800ff007b82 */ /* 0x000e240000000800 */
[----:B0-----:R-:W-:-:S05]  /*0050*/  IMAD R0, R0, UR4, R3 ;  /* 0x0000000400007c24 */ /* 0x001fca000f8e0203 */
[----:B-1----:R-:W-:-:S13]  /*0060*/  ISETP.GE.AND P0, PT, R0, UR6, PT ;  /* 0x0000000600007c0c */ /* 0x002fda000bf06270 */
[----:B------:R-:W-:Y:S05]  /*0070*/  @P0 EXIT ;  /* 0x000000000000094d */ /* 0x000fea0003800000 */
[----:B------:R-:W0:Y:S01]  /*0080*/  LDC.64 R4, c[0x0][0x390] ;  /* 0x0000e400ff047b82 */ /* 0x000e220000000a00 */
[----:B------:R-:W1:Y:S07]  /*0090*/  LDCU.64 UR4, c[0x0][0x358] ;  /* 0x00006b00ff0477ac */ /* 0x000e6e0008000a00 */
[----:B------:R-:W2:Y:S01]  /*00a0*/  LDC.64 R2, c[0x0][0x380] ;  /* 0x0000e000ff027b82 */ /* 0x000ea20000000a00 */
[C---:B0-----:R-:W-:Y:S02]  /*00b0*/  IMAD R5, R0.reuse, UR6, R5 ;  /* 0x0000000600057c24 */ /* 0x041fe4000f8e0205 */
[----:B------:R-:W-:-:S02]  /*00c0*/  IMAD R7, R0, UR6, R4 ;  /* 0x0000000600077c24 */ /* 0x000fc4000f8e0204 */
[----:B--2---:R-:W-:-:S04]  /*00d0*/  IMAD.WIDE R4, R5, 0x4, R2 ;  /* 0x0000000405047825 */ /* 0x004fc800078e0202 */
[----:B------:R-:W-:Y:S01]  /*00e0*/  IMAD.WIDE R2, R7, 0x4, R2 ;  /* 0x0000000407027825 */ /* 0x000fe200078e0202 */
[----:B-1----:R-:W2:Y:S04]  /*00f0*/  LDG.E R9, desc[UR4][R4.64] ;  /* 0x0000000404097981 */ /* 0x002ea8000c1e1900 */
[----:B------:R-:W3:Y:S04]  /*0100*/  LDG.E R7, desc[UR4][R2.64] ;  /* 0x0000000402077981 */ /* 0x000ee8000c1e1900 */
[----:B--2---:R-:W-:Y:S04]  /*0110*/  STG.E desc[UR4][R2.64], R9 ;  /* 0x0000000902007986 */ /* 0x004fe8000c101904 */
[----:B---3--:R-:W-:Y:S01]  /*0120*/  STG.E desc[UR4][R4.64], R7 ;  /* 0x0000000704007986 */ /* 0x008fe2000c101904 */
[----:B------:R-:W-:Y:S05]  /*0130*/  EXIT ;  /* 0x000000000000794d */ /* 0x000fea0003800000 */
.L_x_45:
        /* <DEDUP_REMOVED lines=12> */
.L_x_52:


//--------------------- .text._Z9swap_rowsPfPiiii --------------------------
	.section	.text._Z9swap_rowsPfPiiii,"ax",@progbits
	.align	128
        .global         _Z9swap_rowsPfPiiii
        .type           _Z9swap_rowsPfPiiii,@function
        .size           _Z9swap_rowsPfPiiii,(.L_x_53 - _Z9swap_rowsPfPiiii)
        .other          _Z9swap_rowsPfPiiii,@"STO_CUDA_ENTRY STV_DEFAULT"
_Z9swap_rowsPfPiiii:
.text._Z9swap_rowsPfPiiii:
        /* <DEDUP_REMOVED lines=11> */
[--C-:B0-----:R-:W-:Y:S02]  /*00b0*/  IMAD R5, R5, UR6, R0.reuse ;  /* 0x0000000605057c24 */ /* 0x101fe4000f8e0200 */
        /* <DEDUP_REMOVED lines=8> */
.L_x_46:
        /* <DEDUP_REMOVED lines=12> */
.L_x_53:


//--------------------- .nv.shared.reserved.0     --------------------------
	.section	.nv.shared.reserved.0,"aw",@nobits
	.weak		__nv_reservedSMEM_offset_0_alias
	.size		__nv_reservedSMEM_offset_0_alias, 0, 64
	.other		__nv_reservedSMEM_offset_0_alias,@"STO_CUDA_RESERVED_SHARED STV_DEFAULT"
__nv_reservedSMEM_offset_0_alias:
	.zero		0
	.zero		64


//--------------------- .nv.constant0._Z21backward_substitutionPfS_i --------------------------
	.section	.nv.constant0._Z21backward_substitutionPfS_i,"a",@progbits
	.sectionflags	@""
	.align	4
.nv.constant0._Z21backward_substitutionPfS_i:
	.zero		916


//--------------------- .nv.constant0._Z20forward_substitutionPfS_i --------------------------
	.section	.nv.constant0._Z20forward_substitutionPfS_i,"a",@progbits
	.sectionflags	@""
	.align	4
.nv.constant0._Z20forward_substitutionPfS_i:
	.zero		916


//--------------------- .nv.constant0._Z22normalize_and_subtractPfii --------------------------
	.section	.nv.constant0._Z22normalize_and_subtractPfii,"a",@progbits
	.sectionflags	@""
	.align	4
.nv.constant0._Z22normalize_and_subtractPfii:
	.zero		912


//--------------------- .nv.constant0._Z9swap_colsPfPiiii --------------------------
	.section	.nv.constant0._Z9swap_colsPfPiiii,"a",@progbits
	.sectionflags	@""
	.align	4
.nv.constant0._Z9swap_colsPfPiiii:
	.zero		924


//--------------------- .nv.constant0._Z9swap_rowsPfPiiii --------------------------
	.section	.nv.constant0._Z9swap_rowsPfPiiii,"a",@progbits
	.sectionflags	@""
	.align	4
.nv.constant0._Z9swap_rowsPfPiiii:
	.zero		924


//--------------------- SYMBOLS --------------------------

	.type		.nv.reservedSmem.offset0,@object
	.size		.nv.reservedSmem.offset0,0x4
